// auto-generated by cutlass_sweep.gemm — config: {"arch": "sm_90", "cluster_m": 2, "cluster_n": 1, "dtype": "e4m3", "stages": 3, "tile_k": 128, "tile_m": 256, "tile_n": 64}
#include "cutlass/cutlass.h"
#include "cutlass/gemm/collective/collective_builder.hpp"
#include "cutlass/gemm/device/gemm_universal_adapter.h"
#include "cutlass/gemm/kernel/gemm_universal.hpp"
#include "cutlass/epilogue/collective/collective_builder.hpp"

using ElemA = cutlass::float_e4m3_t;
using ElemB = cutlass::float_e4m3_t;
using ElemCD = cutlass::float_e4m3_t;
using Acc  = float;
using TileShape    = cute::Shape<cute::_256, cute::_64, cute::_128>;
using ClusterShape = cute::Shape<cute::_2, cute::_1, cute::_1>;

using CollectiveEpilogue = typename cutlass::epilogue::collective::CollectiveBuilder<
    cutlass::arch::Sm90, cutlass::arch::OpClassTensorOp,
    TileShape, ClusterShape,
    cutlass::epilogue::collective::EpilogueTileAuto,
    Acc, Acc,
    ElemCD, cutlass::layout::RowMajor, 128 / cutlass::sizeof_bits<ElemCD>::value,
    ElemCD, cutlass::layout::RowMajor, 128 / cutlass::sizeof_bits<ElemCD>::value,
    cutlass::epilogue::collective::EpilogueScheduleAuto
  >::CollectiveOp;

using CollectiveMainloop = typename cutlass::gemm::collective::CollectiveBuilder<
    cutlass::arch::Sm90, cutlass::arch::OpClassTensorOp,
    ElemA, cutlass::layout::RowMajor, 128 / cutlass::sizeof_bits<ElemA>::value,
    ElemB, cutlass::layout::ColumnMajor, 128 / cutlass::sizeof_bits<ElemB>::value,
    Acc,
    TileShape, ClusterShape,
    cutlass::gemm::collective::StageCount<3>,
    cutlass::gemm::collective::KernelScheduleAuto
  >::CollectiveOp;

using GemmKernel = cutlass::gemm::kernel::GemmUniversal<
    cute::Shape<int,int,int,int>,
    CollectiveMainloop,
    CollectiveEpilogue
>;
using Gemm = cutlass::gemm::device::GemmUniversalAdapter<GemmKernel>;

// Force the device kernel symbol into the cubin without needing a host main.
auto* _anchor = &cutlass::device_kernel<GemmKernel>;


// ===== COMPILED SASS (sm_90a) =====

	.target	sm_90a

	.elftype	@"ET_EXEC"


//--------------------- .note.nv.tkinfo           --------------------------
	.section	.note.nv.tkinfo,"",@"SHT_NOTE"
	.sectionflags	@"SHF_NOTE_NV_TKINFO"
	.tkinfo
        /*0018*/ 	.word	0x00000002
        /*0030*/ 	.string	""
        /*0030*/ 	.string	"ptxas"
        /*0030*/ 	.string	"Cuda compilation tools, release 13.0, V13.0.88"
        /*0030*/ 	.string	"Build cuda_13.0.r13.0/compiler.36424714_0"
        /*0030*/ 	.string	"-arch sm_90a -m 64 "



//--------------------- .note.nv.cuinfo           --------------------------
	.section	.note.nv.cuinfo,"",@"SHT_NOTE"
	.sectionflags	@"SHF_NOTE_NV_CUINFO"
        /*0018*/ 	.short	0x0002
        /*001a*/ 	.short	0x005a
        /*001c*/ 	.short	0x0082
	.zero		2


//--------------------- .nv.info                  --------------------------
	.section	.nv.info,"",@"SHT_CUDA_INFO"
	.align	4


	//----- nvinfo : EIATTR_REGCOUNT
	.align		4
        /*0000*/ 	.byte	0x04, 0x2f
        /*0002*/ 	.short	(.L_12 - .L_11)
	.align		4
.L_11:
        /*0004*/ 	.word	index@(_ZN7cutlass13device_kernelINS_4gemm6kernel13GemmUniversalIN4cute5tupleIJiiiiEEENS1_10collective13CollectiveMmaINS1_37MainloopSm90TmaGmmaWarpSpecializedFP8ILi3ENS5_IJNS4_1CILi2EEENSA_ILi1EEESC_EEENS1_35KernelTmaWarpSpecializedCooperativeEEENS5_IJNSA_ILi256EEENSA_ILi64EEENSA_ILi128EEEEEENS_12float_e4m3_tENS5_IJlSC_lEEESK_SL_NS4_8TiledMMAINS4_8MMA_AtomIJNS4_4SM904GMMA30MMA_64x64x32_F32E4M3E4M3_SS_TNILNSP_7ScaleInE1ELSR_1EEEEEENS4_6LayoutISD_NS5_IJSC_NSA_ILi0EEESV_EEEEENS5_IJNS4_10UnderscoreESY_SY_EEEEENS4_13SM90_TMA_LOADENS4_14ComposedLayoutINS4_7SwizzleILi3ELi4ELi3EEENS4_18smem_ptr_flag_bitsILi8EEENSU_INS5_IJNSA_ILi8EEESI_EEENS5_IJSI_SC_EEEEEEEvNS4_8identityENS4_23SM90_TMA_LOAD_MULTICASTES1B_vS1C_EENS_8epilogue10collective6detail29Sm90TmaWarpSpecializedAdapterINS1G_15DefaultEpilogueISK_SL_SL_NS1F_6thread17LinearCombinationISK_Li1EffLNS1K_9ScaleType4KindE0ELNS_15FloatRoundStyleE2ESK_EENS1_15EpilogueDefaultEEEEEvvEEEEvNT_6ParamsE)
        /*0008*/ 	.word	0x000000a8


	//----- nvinfo : EIATTR_FRAME_SIZE
	.align		4
.L_12:
        /*000c*/ 	.byte	0x04, 0x11
        /*000e*/ 	.short	(.L_14 - .L_13)
	.align		4
.L_13:
        /*0010*/ 	.word	index@(_ZN7cutlass13device_kernelINS_4gemm6kernel13GemmUniversalIN4cute5tupleIJiiiiEEENS1_10collective13CollectiveMmaINS1_37MainloopSm90TmaGmmaWarpSpecializedFP8ILi3ENS5_IJNS4_1CILi2EEENSA_ILi1EEESC_EEENS1_35KernelTmaWarpSpecializedCooperativeEEENS5_IJNSA_ILi256EEENSA_ILi64EEENSA_ILi128EEEEEENS_12float_e4m3_tENS5_IJlSC_lEEESK_SL_NS4_8TiledMMAINS4_8MMA_AtomIJNS4_4SM904GMMA30MMA_64x64x32_F32E4M3E4M3_SS_TNILNSP_7ScaleInE1ELSR_1EEEEEENS4_6LayoutISD_NS5_IJSC_NSA_ILi0EEESV_EEEEENS5_IJNS4_10UnderscoreESY_SY_EEEEENS4_13SM90_TMA_LOADENS4_14ComposedLayoutINS4_7SwizzleILi3ELi4ELi3EEENS4_18smem_ptr_flag_bitsILi8EEENSU_INS5_IJNSA_ILi8EEESI_EEENS5_IJSI_SC_EEEEEEEvNS4_8identityENS4_23SM90_TMA_LOAD_MULTICASTES1B_vS1C_EENS_8epilogue10collective6detail29Sm90TmaWarpSpecializedAdapterINS1G_15DefaultEpilogueISK_SL_SL_NS1F_6thread17LinearCombinationISK_Li1EffLNS1K_9ScaleType4KindE0ELNS_15FloatRoundStyleE2ESK_EENS1_15EpilogueDefaultEEEEEvvEEEEvNT_6ParamsE)
        /*0014*/ 	.word	0x00000000


	//----- nvinfo : EIATTR_MIN_STACK_SIZE
	.align		4
.L_14:
        /*0018*/ 	.byte	0x04, 0x12
        /*001a*/ 	.short	(.L_16 - .L_15)
	.align		4
.L_15:
        /*001c*/ 	.word	index@(_ZN7cutlass13device_kernelINS_4gemm6kernel13GemmUniversalIN4cute5tupleIJiiiiEEENS1_10collective13CollectiveMmaINS1_37MainloopSm90TmaGmmaWarpSpecializedFP8ILi3ENS5_IJNS4_1CILi2EEENSA_ILi1EEESC_EEENS1_35KernelTmaWarpSpecializedCooperativeEEENS5_IJNSA_ILi256EEENSA_ILi64EEENSA_ILi128EEEEEENS_12float_e4m3_tENS5_IJlSC_lEEESK_SL_NS4_8TiledMMAINS4_8MMA_AtomIJNS4_4SM904GMMA30MMA_64x64x32_F32E4M3E4M3_SS_TNILNSP_7ScaleInE1ELSR_1EEEEEENS4_6LayoutISD_NS5_IJSC_NSA_ILi0EEESV_EEEEENS5_IJNS4_10UnderscoreESY_SY_EEEEENS4_13SM90_TMA_LOADENS4_14ComposedLayoutINS4_7SwizzleILi3ELi4ELi3EEENS4_18smem_ptr_flag_bitsILi8EEENSU_INS5_IJNSA_ILi8EEESI_EEENS5_IJSI_SC_EEEEEEEvNS4_8identityENS4_23SM90_TMA_LOAD_MULTICASTES1B_vS1C_EENS_8epilogue10collective6detail29Sm90TmaWarpSpecializedAdapterINS1G_15DefaultEpilogueISK_SL_SL_NS1F_6thread17LinearCombinationISK_Li1EffLNS1K_9ScaleType4KindE0ELNS_15FloatRoundStyleE2ESK_EENS1_15EpilogueDefaultEEEEEvvEEEEvNT_6ParamsE)
        /*0020*/ 	.word	0x00000000
.L_16:


//--------------------- .nv.compat                --------------------------
	.section	.nv.compat,"",@"SHT_CUDA_COMPAT_INFO"
	.align	4
        /*0000*/ 	.byte	0x02, 0x09, 0x01, 0x00, 0x02, 0x02, 0x04, 0x00, 0x02, 0x05, 0x05, 0x00, 0x03, 0x07, 0x01, 0x01
        /*0010*/ 	.byte	0x02, 0x03, 0x01, 0x00, 0x02, 0x06, 0x01, 0x00, 0x04, 0x0b, 0x08, 0x00, 0x00, 0x00, 0x00, 0x00
        /*0020*/ 	.byte	0x00, 0x00, 0x00, 0x00


//--------------------- .nv.info._ZN7cutlass13device_kernelINS_4gemm6kernel13GemmUniversalIN4cute5tupleIJiiiiEEENS1_10collective13CollectiveMmaINS1_37MainloopSm90TmaGmmaWarpSpecializedFP8ILi3ENS5_IJNS4_1CILi2EEENSA_ILi1EEESC_EEENS1_35KernelTmaWarpSpecializedCooperativeEEENS5_IJNSA_ILi256EEENSA_ILi64EEENSA_ILi128EEEEEENS_12float_e4m3_tENS5_IJlSC_lEEESK_SL_NS4_8TiledMMAINS4_8MMA_AtomIJNS4_4SM904GMMA30MMA_64x64x32_F32E4M3E4M3_SS_TNILNSP_7ScaleInE1ELSR_1EEEEEENS4_6LayoutISD_NS5_IJSC_NSA_ILi0EEESV_EEEEENS5_IJNS4_10UnderscoreESY_SY_EEEEENS4_13SM90_TMA_LOADENS4_14ComposedLayoutINS4_7SwizzleILi3ELi4ELi3EEENS4_18smem_ptr_flag_bitsILi8EEENSU_INS5_IJNSA_ILi8EEESI_EEENS5_IJSI_SC_EEEEEEEvNS4_8identityENS4_23SM90_TMA_LOAD_MULTICASTES1B_vS1C_EENS_8epilogue10collective6detail29Sm90TmaWarpSpecializedAdapterINS1G_15DefaultEpilogueISK_SL_SL_NS1F_6thread17LinearCombinationISK_Li1EffLNS1K_9ScaleType4KindE0ELNS_15FloatRoundStyleE2ESK_EENS1_15EpilogueDefaultEEEEEvvEEEEvNT_6ParamsE --------------------------
	.section	.nv.info._ZN7cutlass13device_kernelINS_4gemm6kernel13GemmUniversalIN4cute5tupleIJiiiiEEENS1_10collective13CollectiveMmaINS1_37MainloopSm90TmaGmmaWarpSpecializedFP8ILi3ENS5_IJNS4_1CILi2EEENSA_ILi1EEESC_EEENS1_35KernelTmaWarpSpecializedCooperativeEEENS5_IJNSA_ILi256EEENSA_ILi64EEENSA_ILi128EEEEEENS_12float_e4m3_tENS5_IJlSC_lEEESK_SL_NS4_8TiledMMAINS4_8MMA_AtomIJNS4_4SM904GMMA30MMA_64x64x32_F32E4M3E4M3_SS_TNILNSP_7ScaleInE1ELSR_1EEEEEENS4_6LayoutISD_NS5_IJSC_NSA_ILi0EEESV_EEEEENS5_IJNS4_10UnderscoreESY_SY_EEEEENS4_13SM90_TMA_LOADENS4_14ComposedLayoutINS4_7SwizzleILi3ELi4ELi3EEENS4_18smem_ptr_flag_bitsILi8EEENSU_INS5_IJNSA_ILi8EEESI_EEENS5_IJSI_SC_EEEEEEEvNS4_8identityENS4_23SM90_TMA_LOAD_MULTICASTES1B_vS1C_EENS_8epilogue10collective6detail29Sm90TmaWarpSpecializedAdapterINS1G_15DefaultEpilogueISK_SL_SL_NS1F_6thread17LinearCombinationISK_Li1EffLNS1K_9ScaleType4KindE0ELNS_15FloatRoundStyleE2ESK_EENS1_15EpilogueDefaultEEEEEvvEEEEvNT_6ParamsE,"",@"SHT_CUDA_INFO"
	.sectionflags	@""
	.align	4


	//----- nvinfo : EIATTR_CUDA_API_VERSION
	.align		4
        /*0000*/ 	.byte	0x04, 0x37
        /*0002*/ 	.short	(.L_18 - .L_17)
.L_17:
        /*0004*/ 	.word	0x00000082


	//----- nvinfo : EIATTR_KPARAM_INFO
	.align		4
.L_18:
        /*0008*/ 	.byte	0x04, 0x17
        /*000a*/ 	.short	(.L_20 - .L_19)
.L_19:
        /*000c*/ 	.word	0x00000000
        /*0010*/ 	.short	0x0000
        /*0012*/ 	.short	0x0070
        /*0014*/ 	.byte	0x00, 0xf0, 0x01, 0x10


	//----- nvinfo : EIATTR_SPARSE_MMA_MASK
	.align		4
.L_20:
        /*0018*/ 	.byte	0x03, 0x50
        /*001a*/ 	.short	0x0000


	//----- nvinfo : EIATTR_MAXREG_COUNT
	.align		4
        /*001c*/ 	.byte	0x03, 0x1b
        /*001e*/ 	.short	0x00a8


	//----- nvinfo : EIATTR_NUM_BARRIERS
	.align		4
        /*0020*/ 	.byte	0x02, 0x4c
        /*0022*/ 	.byte	0x01
	.zero		1


	//----- nvinfo : EIATTR_MERCURY_ISA_VERSION
	.align		4
        /*0024*/ 	.byte	0x03, 0x5f
        /*0026*/ 	.short	0x0101


	//----- nvinfo : EIATTR_INT_WARP_WIDE_INSTR_OFFSETS
	.align		4
        /*0028*/ 	.byte	0x04, 0x31
        /*002a*/ 	.short	(.L_22 - .L_21)


	//   ....[0]....
.L_21:
        /*002c*/ 	.word	0x00000480


	//   ....[1]....
        /*0030*/ 	.word	0x000004b0


	//   ....[2]....
        /*0034*/ 	.word	0x00000630


	//----- nvinfo : EIATTR_COOP_GROUP_MASK_REGIDS
	.align		4
.L_22:
        /*0038*/ 	.byte	0x04, 0x29
        /*003a*/ 	.short	(.L_24 - .L_23)


	//   ....[0]....
.L_23:
        /*003c*/ 	.word	0xffffffff


	//   ....[1]....
        /*0040*/ 	.word	0xffffffff


	//   ....[2]....
        /*0044*/ 	.word	0xffffffff


	//   ....[3]....
        /*0048*/ 	.word	0xffffffff


	//   ....[4]....
        /*004c*/ 	.word	0xffffffff


	//   ....[5]....
        /*0050*/ 	.word	0xffffffff


	//----- nvinfo : EIATTR_COOP_GROUP_INSTR_OFFSETS
	.align		4
.L_24:
        /*0054*/ 	.byte	0x04, 0x28
        /*0056*/ 	.short	(.L_26 - .L_25)


	//   ....[0]....
.L_25:
        /*0058*/ 	.word	0x00000060


	//   ....[1]....
        /*005c*/ 	.word	0x00000070


	//   ....[2]....
        /*0060*/ 	.word	0x00000130


	//   ....[3]....
        /*0064*/ 	.word	0x000002b0


	//   ....[4]....
        /*0068*/ 	.word	0x000007d0


	//   ....[5]....
        /*006c*/ 	.word	0x00001250


	//----- nvinfo : EIATTR_REG_RECONFIG
	.align		4
.L_26:
        /*0070*/ 	.byte	0x01, 0x54
	.zero		2


	//----- nvinfo : EIATTR_MBARRIER_INSTR_OFFSETS
	.align		4
        /*0074*/ 	.byte	0x04, 0x39
        /*0076*/ 	.short	(.L_28 - .L_27)


	//   ....[0]....
.L_27:
        /*0078*/ 	.word	0x00000230
        /*007c*/ 	.word	0x000000ff
        /*0080*/ 	.word	0x00000000
        /*0084*/ 	.short	0x0100
        /*0086*/ 	.byte	0x08
	.zero		1


	//   ....[1]....
        /*0088*/ 	.word	0x00000240
        /*008c*/ 	.word	0x000000ff
        /*0090*/ 	.word	0x00000018
        /*0094*/ 	.short	0x0100
        /*0096*/ 	.byte	0x08
	.zero		1


	//   ....[2]....
        /*0098*/ 	.word	0x00000250
        /*009c*/ 	.word	0x000000ff
        /*00a0*/ 	.word	0x00000008
        /*00a4*/ 	.short	0x0100
        /*00a6*/ 	.byte	0x08
	.zero		1


	//   ....[3]....
        /*00a8*/ 	.word	0x00000260
        /*00ac*/ 	.word	0x000000ff
        /*00b0*/ 	.word	0x00000020
        /*00b4*/ 	.short	0x0100
        /*00b6*/ 	.byte	0x08
	.zero		1


	//   ....[4]....
        /*00b8*/ 	.word	0x00000270
        /*00bc*/ 	.word	0x000000ff
        /*00c0*/ 	.word	0x00000010
        /*00c4*/ 	.short	0x0100
        /*00c6*/ 	.byte	0x08
	.zero		1


	//   ....[5]....
        /*00c8*/ 	.word	0x00000280
        /*00cc*/ 	.word	0x000000ff
        /*00d0*/ 	.word	0x00000028
        /*00d4*/ 	.short	0x0100
        /*00d6*/ 	.byte	0x08
	.zero		1


	//   ....[6]....
        /*00d8*/ 	.word	0x000006c0
        /*00dc*/ 	.word	0x000000ff
        /*00e0*/ 	.word	0x00000040
        /*00e4*/ 	.short	0x0100
        /*00e6*/ 	.byte	0x06
	.zero		1


	//   ....[7]....
        /*00e8*/ 	.word	0x00000760
        /*00ec*/ 	.word	0x000000ff
        /*00f0*/ 	.word	0x00000048
        /*00f4*/ 	.short	0x0100
        /*00f6*/ 	.byte	0x06
	.zero		1


	//   ....[8]....
        /*00f8*/ 	.word	0x00001780
        /*00fc*/ 	.word	0x000000ff
        /*0100*/ 	.word	0x00000000
        /*0104*/ 	.short	0x010a
        /*0106*/ 	.byte	0x06
	.zero		1


	//   ....[9]....
        /*0108*/ 	.word	0x000017c0
        /*010c*/ 	.word	0x000000ff
        /*0110*/ 	.word	0x00000000
        /*0114*/ 	.short	0x010a
        /*0116*/ 	.byte	0x06
	.zero		1


	//   ....[10]....
        /*0118*/ 	.word	0x000022b0
        /*011c*/ 	.word	0x000000ff
        /*0120*/ 	.word	0x00000000
        /*0124*/ 	.short	0x010a
        /*0126*/ 	.byte	0x0d
	.zero		1


	//   ....[11]....
        /*0128*/ 	.word	0x000022f0
        /*012c*/ 	.word	0x000000ff
        /*0130*/ 	.word	0x00000000
        /*0134*/ 	.short	0x010a
        /*0136*/ 	.byte	0x0d
	.zero		1


	//   ....[12]....
        /*0138*/ 	.word	0x00002ae0
        /*013c*/ 	.word	0x0000000e
        /*0140*/ 	.word	0x00000000
        /*0144*/ 	.short	0x0101
        /*0146*/ 	.byte	0x3f
	.zero		1


	//   ....[13]....
        /*0148*/ 	.word	0x00003180
        /*014c*/ 	.word	0x0000000c
        /*0150*/ 	.word	0x00000000
        /*0154*/ 	.short	0x0101
        /*0156*/ 	.byte	0x3f
	.zero		1


	//   ....[14]....
        /*0158*/ 	.word	0x00008c00
        /*015c*/ 	.word	0x00000015
        /*0160*/ 	.word	0x00000018
        /*0164*/ 	.short	0x010a
        /*0166*/ 	.byte	0x3f
	.zero		1


	//   ....[15]....
        /*0168*/ 	.word	0x00008f80
        /*016c*/ 	.word	0x00000008
        /*0170*/ 	.word	0x00000048
        /*0174*/ 	.short	0x0101
        /*0176*/ 	.byte	0x3f
	.zero		1


	//   ....[16]....
        /*0178*/ 	.word	0x000096b0
        /*017c*/ 	.word	0x00000004
        /*0180*/ 	.word	0x00000000
        /*0184*/ 	.short	0x010a
        /*0186*/ 	.byte	0x3f
	.zero		1


	//   ....[17]....
        /*0188*/ 	.word	0x00009730
        /*018c*/ 	.word	0x00000006
        /*0190*/ 	.word	0x00000000
        /*0194*/ 	.short	0x010a
        /*0196*/ 	.byte	0x3f
	.zero		1


	//   ....[18]....
        /*0198*/ 	.word	0x000097c0
        /*019c*/ 	.word	0x00000003
        /*01a0*/ 	.word	0x00000000
        /*01a4*/ 	.short	0x010a
        /*01a6*/ 	.byte	0x3f
	.zero		1


	//   ....[19]....
        /*01a8*/ 	.word	0x00009830
        /*01ac*/ 	.word	0x0000000d
        /*01b0*/ 	.word	0x00000000
        /*01b4*/ 	.short	0x010a
        /*01b6*/ 	.byte	0x3f
	.zero		1


	//   ....[20]....
        /*01b8*/ 	.word	0x00009890
        /*01bc*/ 	.word	0x0000000f
        /*01c0*/ 	.word	0x00000000
        /*01c4*/ 	.short	0x010a
        /*01c6*/ 	.byte	0x3f
	.zero		1


	//   ....[21]....
        /*01c8*/ 	.word	0x00009960
        /*01cc*/ 	.word	0x00000015
        /*01d0*/ 	.word	0x00000018
        /*01d4*/ 	.short	0x010a
        /*01d6*/ 	.byte	0x3f
	.zero		1


	//   ....[22]....
        /*01d8*/ 	.word	0x00009a30
        /*01dc*/ 	.word	0x00000004
        /*01e0*/ 	.word	0x00000000
        /*01e4*/ 	.short	0x010a
        /*01e6*/ 	.byte	0x3f
	.zero		1


	//   ....[23]....
        /*01e8*/ 	.word	0x00009a80
        /*01ec*/ 	.word	0x00000006
        /*01f0*/ 	.word	0x00000000
        /*01f4*/ 	.short	0x010a
        /*01f6*/ 	.byte	0x3f
	.zero		1


	//----- nvinfo : EIATTR_NUM_MBARRIERS
	.align		4
.L_28:
        /*01f8*/ 	.byte	0x03, 0x38
        /*01fa*/ 	.short	0x0008


	//----- nvinfo : EIATTR_EXIT_INSTR_OFFSETS
	.align		4
        /*01fc*/ 	.byte	0x04, 0x1c
        /*01fe*/ 	.short	(.L_30 - .L_29)


	//   ....[0]....
.L_29:
        /*0200*/ 	.word	0x00000930


	//   ....[1]....
        /*0204*/ 	.word	0x00001120


	//   ....[2]....
        /*0208*/ 	.word	0x00008310


	//   ....[3]....
        /*020c*/ 	.word	0x00008870


	//   ....[4]....
        /*0210*/ 	.word	0x00009810


	//----- nvinfo : EIATTR_MAX_THREADS
	.align		4
.L_30:
        /*0214*/ 	.byte	0x04, 0x05
        /*0216*/ 	.short	(.L_32 - .L_31)
.L_31:
        /*0218*/ 	.word	0x00000180
        /*021c*/ 	.word	0x00000001
        /*0220*/ 	.word	0x00000001


	//----- nvinfo : EIATTR_CRS_STACK_SIZE
	.align		4
.L_32:
        /*0224*/ 	.byte	0x04, 0x1e
        /*0226*/ 	.short	(.L_34 - .L_33)
.L_33:
        /*0228*/ 	.word	0x00000000


	//----- nvinfo : EIATTR_CBANK_PARAM_SIZE
	.align		4
.L_34:
        /*022c*/ 	.byte	0x03, 0x19
        /*022e*/ 	.short	0x0470


	//----- nvinfo : EIATTR_PARAM_CBANK
	.align		4
        /*0230*/ 	.byte	0x04, 0x0a
        /*0232*/ 	.short	(.L_36 - .L_35)
	.align		4
.L_35:
        /*0234*/ 	.word	index@(.nv.constant0._ZN7cutlass13device_kernelINS_4gemm6kernel13GemmUniversalIN4cute5tupleIJiiiiEEENS1_10collective13CollectiveMmaINS1_37MainloopSm90TmaGmmaWarpSpecializedFP8ILi3ENS5_IJNS4_1CILi2EEENSA_ILi1EEESC_EEENS1_35KernelTmaWarpSpecializedCooperativeEEENS5_IJNSA_ILi256EEENSA_ILi64EEENSA_ILi128EEEEEENS_12float_e4m3_tENS5_IJlSC_lEEESK_SL_NS4_8TiledMMAINS4_8MMA_AtomIJNS4_4SM904GMMA30MMA_64x64x32_F32E4M3E4M3_SS_TNILNSP_7ScaleInE1ELSR_1EEEEEENS4_6LayoutISD_NS5_IJSC_NSA_ILi0EEESV_EEEEENS5_IJNS4_10UnderscoreESY_SY_EEEEENS4_13SM90_TMA_LOADENS4_14ComposedLayoutINS4_7SwizzleILi3ELi4ELi3EEENS4_18smem_ptr_flag_bitsILi8EEENSU_INS5_IJNSA_ILi8EEESI_EEENS5_IJSI_SC_EEEEEEEvNS4_8identityENS4_23SM90_TMA_LOAD_MULTICASTES1B_vS1C_EENS_8epilogue10collective6detail29Sm90TmaWarpSpecializedAdapterINS1G_15DefaultEpilogueISK_SL_SL_NS1F_6thread17LinearCombinationISK_Li1EffLNS1K_9ScaleType4KindE0ELNS_15FloatRoundStyleE2ESK_EENS1_15EpilogueDefaultEEEEEvvEEEEvNT_6ParamsE)
        /*0238*/ 	.short	0x0210
        /*023a*/ 	.short	0x0470


	//----- nvinfo : EIATTR_SW_WAR
	.align		4
.L_36:
        /*023c*/ 	.byte	0x04, 0x36
        /*023e*/ 	.short	(.L_38 - .L_37)
.L_37:
        /*0240*/ 	.word	0x00000008
.L_38:


//--------------------- .nv.callgraph             --------------------------
	.section	.nv.callgraph,"",@"SHT_CUDA_CALLGRAPH"
	.align	4
	.sectionentsize	8
	.align		4
        /*0000*/ 	.word	0x00000000
	.align		4
        /*0004*/ 	.word	0xffffffff
	.align		4
        /*0008*/ 	.word	0x00000000
	.align		4
        /*000c*/ 	.word	0xfffffffe
	.align		4
        /*0010*/ 	.word	0x00000000
	.align		4
        /*0014*/ 	.word	0xfffffffd
	.align		4
        /*0018*/ 	.word	0x00000000
	.align		4
        /*001c*/ 	.word	0xfffffffc


//--------------------- .nv.constant4             --------------------------
	.section	.nv.constant4,"a",@progbits
	.align	8
	.align		8
.nv.constant4:
        /*0000*/ 	.dword	_ZN39_INTERNAL_ba0c44f0_4_k_cu_930dc28c_51694cuda3std3__45__cpo5beginE
	.align		8
        /*0008*/ 	.dword	_ZN39_INTERNAL_ba0c44f0_4_k_cu_930dc28c_51694cuda3std3__45__cpo3endE
	.align		8
        /*0010*/ 	.dword	_ZN39_INTERNAL_ba0c44f0_4_k_cu_930dc28c_51694cuda3std3__45__cpo6cbeginE
	.align		8
        /*0018*/ 	.dword	_ZN39_INTERNAL_ba0c44f0_4_k_cu_930dc28c_51694cuda3std3__45__cpo4cendE
	.align		8
        /*0020*/ 	.dword	_ZN39_INTERNAL_ba0c44f0_4_k_cu_930dc28c_51694cuda3std3__441_GLOBAL__N__ba0c44f0_4_k_cu_930dc28c_51696ignoreE
	.align		8
        /*0028*/ 	.dword	_ZN39_INTERNAL_ba0c44f0_4_k_cu_930dc28c_51694cuda3std3__419piecewise_constructE
	.align		8
        /*0030*/ 	.dword	_ZN39_INTERNAL_ba0c44f0_4_k_cu_930dc28c_51694cuda3std3__48in_placeE
	.align		8
        /*0038*/ 	.dword	_ZN39_INTERNAL_ba0c44f0_4_k_cu_930dc28c_51694cuda3std6ranges3__45__cpo4swapE
	.align		8
        /*0040*/ 	.dword	_ZN39_INTERNAL_ba0c44f0_4_k_cu_930dc28c_51694cuda3std6ranges3__45__cpo9iter_moveE
	.align		8
        /*0048*/ 	.dword	_ZN39_INTERNAL_ba0c44f0_4_k_cu_930dc28c_51694cute7productE
	.align		8
        /*0050*/ 	.dword	_ZN39_INTERNAL_ba0c44f0_4_k_cu_930dc28c_51694cute1_E


//--------------------- .text._ZN7cutlass13device_kernelINS_4gemm6kernel13GemmUniversalIN4cute5tupleIJiiiiEEENS1_10collective13CollectiveMmaINS1_37MainloopSm90TmaGmmaWarpSpecializedFP8ILi3ENS5_IJNS4_1CILi2EEENSA_ILi1EEESC_EEENS1_35KernelTmaWarpSpecializedCooperativeEEENS5_IJNSA_ILi256EEENSA_ILi64EEENSA_ILi128EEEEEENS_12float_e4m3_tENS5_IJlSC_lEEESK_SL_NS4_8TiledMMAINS4_8MMA_AtomIJNS4_4SM904GMMA30MMA_64x64x32_F32E4M3E4M3_SS_TNILNSP_7ScaleInE1ELSR_1EEEEEENS4_6LayoutISD_NS5_IJSC_NSA_ILi0EEESV_EEEEENS5_IJNS4_10UnderscoreESY_SY_EEEEENS4_13SM90_TMA_LOADENS4_14ComposedLayoutINS4_7SwizzleILi3ELi4ELi3EEENS4_18smem_ptr_flag_bitsILi8EEENSU_INS5_IJNSA_ILi8EEESI_EEENS5_IJSI_SC_EEEEEEEvNS4_8identityENS4_23SM90_TMA_LOAD_MULTICASTES1B_vS1C_EENS_8epilogue10collective6detail29Sm90TmaWarpSpecializedAdapterINS1G_15DefaultEpilogueISK_SL_SL_NS1F_6thread17LinearCombinationISK_Li1EffLNS1K_9ScaleType4KindE0ELNS_15FloatRoundStyleE2ESK_EENS1_15EpilogueDefaultEEEEEvvEEEEvNT_6ParamsE --------------------------
	.section	.text._ZN7cutlass13device_kernelINS_4gemm6kernel13GemmUniversalIN4cute5tupleIJiiiiEEENS1_10collective13CollectiveMmaINS1_37MainloopSm90TmaGmmaWarpSpecializedFP8ILi3ENS5_IJNS4_1CILi2EEENSA_ILi1EEESC_EEENS1_35KernelTmaWarpSpecializedCooperativeEEENS5_IJNSA_ILi256EEENSA_ILi64EEENSA_ILi128EEEEEENS_12float_e4m3_tENS5_IJlSC_lEEESK_SL_NS4_8TiledMMAINS4_8MMA_AtomIJNS4_4SM904GMMA30MMA_64x64x32_F32E4M3E4M3_SS_TNILNSP_7ScaleInE1ELSR_1EEEEEENS4_6LayoutISD_NS5_IJSC_NSA_ILi0EEESV_EEEEENS5_IJNS4_10UnderscoreESY_SY_EEEEENS4_13SM90_TMA_LOADENS4_14ComposedLayoutINS4_7SwizzleILi3ELi4ELi3EEENS4_18smem_ptr_flag_bitsILi8EEENSU_INS5_IJNSA_ILi8EEESI_EEENS5_IJSI_SC_EEEEEEEvNS4_8identityENS4_23SM90_TMA_LOAD_MULTICASTES1B_vS1C_EENS_8epilogue10collective6detail29Sm90TmaWarpSpecializedAdapterINS1G_15DefaultEpilogueISK_SL_SL_NS1F_6thread17LinearCombinationISK_Li1EffLNS1K_9ScaleType4KindE0ELNS_15FloatRoundStyleE2ESK_EENS1_15EpilogueDefaultEEEEEvvEEEEvNT_6ParamsE,"ax",@progbits
	.align	128
.text._ZN7cutlass13device_kernelINS_4gemm6kernel13GemmUniversalIN4cute5tupleIJiiiiEEENS1_10collective13CollectiveMmaINS1_37MainloopSm90TmaGmmaWarpSpecializedFP8ILi3ENS5_IJNS4_1CILi2EEENSA_ILi1EEESC_EEENS1_35KernelTmaWarpSpecializedCooperativeEEENS5_IJNSA_ILi256EEENSA_ILi64EEENSA_ILi128EEEEEENS_12float_e4m3_tENS5_IJlSC_lEEESK_SL_NS4_8TiledMMAINS4_8MMA_AtomIJNS4_4SM904GMMA30MMA_64x64x32_F32E4M3E4M3_SS_TNILNSP_7ScaleInE1ELSR_1EEEEEENS4_6LayoutISD_NS5_IJSC_NSA_ILi0EEESV_EEEEENS5_IJNS4_10UnderscoreESY_SY_EEEEENS4_13SM90_TMA_LOADENS4_14ComposedLayoutINS4_7SwizzleILi3ELi4ELi3EEENS4_18smem_ptr_flag_bitsILi8EEENSU_INS5_IJNSA_ILi8EEESI_EEENS5_IJSI_SC_EEEEEEEvNS4_8identityENS4_23SM90_TMA_LOAD_MULTICASTES1B_vS1C_EENS_8epilogue10collective6detail29Sm90TmaWarpSpecializedAdapterINS1G_15DefaultEpilogueISK_SL_SL_NS1F_6thread17LinearCombinationISK_Li1EffLNS1K_9ScaleType4KindE0ELNS_15FloatRoundStyleE2ESK_EENS1_15EpilogueDefaultEEEEEvvEEEEvNT_6ParamsE:
        .type           _ZN7cutlass13device_kernelINS_4gemm6kernel13GemmUniversalIN4cute5tupleIJiiiiEEENS1_10collective13CollectiveMmaINS1_37MainloopSm90TmaGmmaWarpSpecializedFP8ILi3ENS5_IJNS4_1CILi2EEENSA_ILi1EEESC_EEENS1_35KernelTmaWarpSpecializedCooperativeEEENS5_IJNSA_ILi256EEENSA_ILi64EEENSA_ILi128EEEEEENS_12float_e4m3_tENS5_IJlSC_lEEESK_SL_NS4_8TiledMMAINS4_8MMA_AtomIJNS4_4SM904GMMA30MMA_64x64x32_F32E4M3E4M3_SS_TNILNSP_7ScaleInE1ELSR_1EEEEEENS4_6LayoutISD_NS5_IJSC_NSA_ILi0EEESV_EEEEENS5_IJNS4_10UnderscoreESY_SY_EEEEENS4_13SM90_TMA_LOADENS4_14ComposedLayoutINS4_7SwizzleILi3ELi4ELi3EEENS4_18smem_ptr_flag_bitsILi8EEENSU_INS5_IJNSA_ILi8EEESI_EEENS5_IJSI_SC_EEEEEEEvNS4_8identityENS4_23SM90_TMA_LOAD_MULTICASTES1B_vS1C_EENS_8epilogue10collective6detail29Sm90TmaWarpSpecializedAdapterINS1G_15DefaultEpilogueISK_SL_SL_NS1F_6thread17LinearCombinationISK_Li1EffLNS1K_9ScaleType4KindE0ELNS_15FloatRoundStyleE2ESK_EENS1_15EpilogueDefaultEEEEEvvEEEEvNT_6ParamsE,@function
        .size           _ZN7cutlass13device_kernelINS_4gemm6kernel13GemmUniversalIN4cute5tupleIJiiiiEEENS1_10collective13CollectiveMmaINS1_37MainloopSm90TmaGmmaWarpSpecializedFP8ILi3ENS5_IJNS4_1CILi2EEENSA_ILi1EEESC_EEENS1_35KernelTmaWarpSpecializedCooperativeEEENS5_IJNSA_ILi256EEENSA_ILi64EEENSA_ILi128EEEEEENS_12float_e4m3_tENS5_IJlSC_lEEESK_SL_NS4_8TiledMMAINS4_8MMA_AtomIJNS4_4SM904GMMA30MMA_64x64x32_F32E4M3E4M3_SS_TNILNSP_7ScaleInE1ELSR_1EEEEEENS4_6LayoutISD_NS5_IJSC_NSA_ILi0EEESV_EEEEENS5_IJNS4_10UnderscoreESY_SY_EEEEENS4_13SM90_TMA_LOADENS4_14ComposedLayoutINS4_7SwizzleILi3ELi4ELi3EEENS4_18smem_ptr_flag_bitsILi8EEENSU_INS5_IJNSA_ILi8EEESI_EEENS5_IJSI_SC_EEEEEEEvNS4_8identityENS4_23SM90_TMA_LOAD_MULTICASTES1B_vS1C_EENS_8epilogue10collective6detail29Sm90TmaWarpSpecializedAdapterINS1G_15DefaultEpilogueISK_SL_SL_NS1F_6thread17LinearCombinationISK_Li1EffLNS1K_9ScaleType4KindE0ELNS_15FloatRoundStyleE2ESK_EENS1_15EpilogueDefaultEEEEEvvEEEEvNT_6ParamsE,(.L_x_204 - _ZN7cutlass13device_kernelINS_4gemm6kernel13GemmUniversalIN4cute5tupleIJiiiiEEENS1_10collective13CollectiveMmaINS1_37MainloopSm90TmaGmmaWarpSpecializedFP8ILi3ENS5_IJNS4_1CILi2EEENSA_ILi1EEESC_EEENS1_35KernelTmaWarpSpecializedCooperativeEEENS5_IJNSA_ILi256EEENSA_ILi64EEENSA_ILi128EEEEEENS_12float_e4m3_tENS5_IJlSC_lEEESK_SL_NS4_8TiledMMAINS4_8MMA_AtomIJNS4_4SM904GMMA30MMA_64x64x32_F32E4M3E4M3_SS_TNILNSP_7ScaleInE1ELSR_1EEEEEENS4_6LayoutISD_NS5_IJSC_NSA_ILi0EEESV_EEEEENS5_IJNS4_10UnderscoreESY_SY_EEEEENS4_13SM90_TMA_LOADENS4_14ComposedLayoutINS4_7SwizzleILi3ELi4ELi3EEENS4_18smem_ptr_flag_bitsILi8EEENSU_INS5_IJNSA_ILi8EEESI_EEENS5_IJSI_SC_EEEEEEEvNS4_8identityENS4_23SM90_TMA_LOAD_MULTICASTES1B_vS1C_EENS_8epilogue10collective6detail29Sm90TmaWarpSpecializedAdapterINS1G_15DefaultEpilogueISK_SL_SL_NS1F_6thread17LinearCombinationISK_Li1EffLNS1K_9ScaleType4KindE0ELNS_15FloatRoundStyleE2ESK_EENS1_15EpilogueDefaultEEEEEvvEEEEvNT_6ParamsE)
        .other          _ZN7cutlass13device_kernelINS_4gemm6kernel13GemmUniversalIN4cute5tupleIJiiiiEEENS1_10collective13CollectiveMmaINS1_37MainloopSm90TmaGmmaWarpSpecializedFP8ILi3ENS5_IJNS4_1CILi2EEENSA_ILi1EEESC_EEENS1_35KernelTmaWarpSpecializedCooperativeEEENS5_IJNSA_ILi256EEENSA_ILi64EEENSA_ILi128EEEEEENS_12float_e4m3_tENS5_IJlSC_lEEESK_SL_NS4_8TiledMMAINS4_8MMA_AtomIJNS4_4SM904GMMA30MMA_64x64x32_F32E4M3E4M3_SS_TNILNSP_7ScaleInE1ELSR_1EEEEEENS4_6LayoutISD_NS5_IJSC_NSA_ILi0EEESV_EEEEENS5_IJNS4_10UnderscoreESY_SY_EEEEENS4_13SM90_TMA_LOADENS4_14ComposedLayoutINS4_7SwizzleILi3ELi4ELi3EEENS4_18smem_ptr_flag_bitsILi8EEENSU_INS5_IJNSA_ILi8EEESI_EEENS5_IJSI_SC_EEEEEEEvNS4_8identityENS4_23SM90_TMA_LOAD_MULTICASTES1B_vS1C_EENS_8epilogue10collective6detail29Sm90TmaWarpSpecializedAdapterINS1G_15DefaultEpilogueISK_SL_SL_NS1F_6thread17LinearCombinationISK_Li1EffLNS1K_9ScaleType4KindE0ELNS_15FloatRoundStyleE2ESK_EENS1_15EpilogueDefaultEEEEEvvEEEEvNT_6ParamsE,@"STO_CUDA_ENTRY STV_DEFAULT"
_ZN7cutlass13device_kernelINS_4gemm6kernel13GemmUniversalIN4cute5tupleIJiiiiEEENS1_10collective13CollectiveMmaINS1_37MainloopSm90TmaGmmaWarpSpecializedFP8ILi3ENS5_IJNS4_1CILi2EEENSA_ILi1EEESC_EEENS1_35KernelTmaWarpSpecializedCooperativeEEENS5_IJNSA_ILi256EEENSA_ILi64EEENSA_ILi128EEEEEENS_12float_e4m3_tENS5_IJlSC_lEEESK_SL_NS4_8TiledMMAINS4_8MMA_AtomIJNS4_4SM904GMMA30MMA_64x64x32_F32E4M3E4M3_SS_TNILNSP_7ScaleInE1ELSR_1EEEEEENS4_6LayoutISD_NS5_IJSC_NSA_ILi0EEESV_EEEEENS5_IJNS4_10UnderscoreESY_SY_EEEEENS4_13SM90_TMA_LOADENS4_14ComposedLayoutINS4_7SwizzleILi3ELi4ELi3EEENS4_18smem_ptr_flag_bitsILi8EEENSU_INS5_IJNSA_ILi8EEESI_EEENS5_IJSI_SC_EEEEEEEvNS4_8identityENS4_23SM90_TMA_LOAD_MULTICASTES1B_vS1C_EENS_8epilogue10collective6detail29Sm90TmaWarpSpecializedAdapterINS1G_15DefaultEpilogueISK_SL_SL_NS1F_6thread17LinearCombinationISK_Li1EffLNS1K_9ScaleType4KindE0ELNS_15FloatRoundStyleE2ESK_EENS1_15EpilogueDefaultEEEEEvvEEEEvNT_6ParamsE:
[----:B------:R-:W-:Y:S01]  /*0000*/  LDC R1, c[0x0][0x28] ;  /* 0x00000a00ff017b82 */ /* 0x000fe20000000800 */
[----:B------:R-:W0:Y:S01]  /*0010*/  S2R R0, SR_TID.X ;  /* 0x0000000000007919 */ /* 0x000e220000002100 */
[----:B------:R-:W-:Y:S01]  /*0020*/  ELECT P0, URZ, PT ;  /* 0x00000000003f782f */ /* 0x000fe20003800000 */
[----:B------:R-:W-:Y:S01]  /*0030*/  BSSY B0, `(.L_x_0) ;  /* 0x000000f000007945 */ /* 0x000fe20003800000 */
[--C-:B0-----:R-:W-:Y:S02]  /*0040*/  SHF.R.U32.HI R2, RZ, 0x5, R0.reuse ;  /* 0x00000005ff027819 */ /* 0x101fe40000011600 */
[----:B------:R-:W-:-:S03]  /*0050*/  SHF.R.U32.HI R3, RZ, 0x7, R0 ;  /* 0x00000007ff037819 */ /* 0x000fc60000011600 */
[----:B------:R-:W0:Y:S04]  /*0060*/  SHFL.IDX PT, R7, R2, RZ, 0x1f ;  /* 0x00001fff02077589 */ /* 0x000e2800000e0000 */
[----:B------:R-:W1:Y:S01]  /*0070*/  SHFL.IDX PT, R3, R3, RZ, 0x1f ;  /* 0x00001fff03037589 */ /* 0x000e6200000e0000 */
[----:B0-----:R-:W-:-:S13]  /*0080*/  ISETP.NE.OR P0, PT, R7, RZ, !P0 ;  /* 0x000000ff0700720c */ /* 0x001fda0004705670 */
[----:B-1----:R-:W-:Y:S05]  /*0090*/  @P0 BRA `(.L_x_1) ;  /* 0x0000000000200947 */ /* 0x002fea0003800000 */
[----:B------:R-:W-:Y:S02]  /*00a0*/  ULDC.64 UR4, c[0x0][0x198] ;  /* 0x0000660000047ab9 */ /* 0x000fe40000000a00 */
[----:B------:R-:W-:Y:S02]  /*00b0*/  UIADD3 UR6, UP0, UR4, 0xf0, URZ ;  /* 0x000000f004067890 */ /* 0x000fe4000ff1e03f */
[----:B------:R-:W-:Y:S02]  /*00c0*/  UIADD3 UR4, UP1, UR4, 0x1f0, URZ ;  /* 0x000001f004047890 */ /* 0x000fe4000ff3e03f */
[----:B------:R-:W-:Y:S02]  /*00d0*/  UIADD3.X UR7, URZ, UR5, URZ, UP0, !UPT ;  /* 0x000000053f077290 */ /* 0x000fe400087fe43f */
[----:B------:R-:W-:-:S07]  /*00e0*/  UIADD3.X UR5, URZ, UR5, URZ, UP1, !UPT ;  /* 0x000000053f057290 */ /* 0x000fce0008ffe43f */
[----:B------:R0:W-:Y:S02]  /*00f0*/  UTMACCTL.PF [UR6] ;  /* 0x00000000060079b9 */ /* 0x0001e40008040000 */
[----:B------:R0:W-:Y:S02]  /*0100*/  UTMACCTL.PF [UR4] ;  /* 0x00000000040079b9 */ /* 0x0001e40008040000 */
[----:B0-----:R-:W-:Y:S01]  /*0110*/  NOP ;  /* 0x0000000000007918 */ /* 0x001fe20000000000 */
.L_x_1:
[----:B------:R-:W-:Y:S05]  /*0120*/  BSYNC B0 ;  /* 0x0000000000007941 */ /* 0x000fea0003800000 */
.L_x_0:
[----:B------:R-:W0:Y:S02]  /*0130*/  SHFL.IDX PT, R4, R2, RZ, 0x1f ;  /* 0x00001fff02047589 */ /* 0x000e2400000e0000 */
[----:B0-----:R-:W-:-:S13]  /*0140*/  ISETP.NE.AND P0, PT, R4, RZ, PT ;  /* 0x000000ff0400720c */ /* 0x001fda0003f05270 */
[----:B------:R-:W-:Y:S05]  /*0150*/  @P0 BRA `(.L_x_2) ;  /* 0x0000000000500947 */ /* 0x000fea0003800000 */
[----:B------:R-:W0:Y:S01]  /*0160*/  S2UR UR8, SR_CgaCtaId ;  /* 0x00000000000879c3 */ /* 0x000e220000008800 */
[----:B------:R-:W-:Y:S01]  /*0170*/  UMOV UR4, 0x400 ;  /* 0x0000040000047882 */ /* 0x000fe20000000000 */
[----:B------:R-:W-:Y:S01]  /*0180*/  UMOV UR5, 0x1 ;  /* 0x0000000100057882 */ /* 0x000fe20000000000 */
[----:B------:R-:W-:Y:S01]  /*0190*/  UMOV UR6, 0x4 ;  /* 0x0000000400067882 */ /* 0x000fe20000000000 */
[----:B------:R-:W-:Y:S01]  /*01a0*/  ELECT P0, URZ, PT ;  /* 0x00000000003f782f */ /* 0x000fe20003800000 */
[----:B------:R-:W-:-:S04]  /*01b0*/  UIADD3 UR6, -UR6, 0x100000, URZ ;  /* 0x0010000006067890 */ /* 0x000fc8000fffe13f */
[----:B------:R-:W-:Y:S02]  /*01c0*/  USHF.L.U32 UR7, UR6, 0xb, URZ ;  /* 0x0000000b06077899 */ /* 0x000fe4000800063f */
[----:B------:R-:W-:Y:S02]  /*01d0*/  USHF.L.U32 UR6, UR6, 0x1, URZ ;  /* 0x0000000106067899 */ /* 0x000fe4000800063f */
[----:B0-----:R-:W-:Y:S02]  /*01e0*/  ULEA UR8, UR8, UR4, 0x18 ;  /* 0x0000000408087291 */ /* 0x001fe4000f8ec03f */
[----:B------:R-:W-:-:S04]  /*01f0*/  UIADD3 UR4, -UR5, 0x100000, URZ ;  /* 0x0010000005047890 */ /* 0x000fc8000fffe13f */
[----:B------:R-:W-:Y:S02]  /*0200*/  USHF.L.U32 UR5, UR4, 0xb, URZ ;  /* 0x0000000b04057899 */ /* 0x000fe4000800063f */
[----:B------:R-:W-:Y:S01]  /*0210*/  USHF.L.U32 UR4, UR4, 0x1, URZ ;  /* 0x0000000104047899 */ /* 0x000fe2000800063f */
[----:B------:R-:W0:Y:S11]  /*0220*/  FENCE.VIEW.ASYNC.S ;  /* 0x00000000000073c6 */ /* 0x000e360000000000 */
[----:B0-----:R0:W1:Y:S01]  /*0230*/  SYNCS.EXCH.64 URZ, [UR8], UR4 ;  /* 0x00000004083f75b2 */ /* 0x0010620008000100 */
[----:B------:R0:W2:Y:S01]  /*0240*/  SYNCS.EXCH.64 URZ, [UR8+0x18], UR6 ;  /* 0x00001806083f75b2 */ /* 0x0000a20008000100 */
[----:B------:R0:W3:Y:S01]  /*0250*/  SYNCS.EXCH.64 URZ, [UR8+0x8], UR4 ;  /* 0x00000804083f75b2 */ /* 0x0000e20008000100 */
[----:B------:R0:W4:Y:S01]  /*0260*/  SYNCS.EXCH.64 URZ, [UR8+0x20], UR6 ;  /* 0x00002006083f75b2 */ /* 0x0001220008000100 */
[----:B------:R0:W0:Y:S01]  /*0270*/  SYNCS.EXCH.64 URZ, [UR8+0x10], UR4 ;  /* 0x00001004083f75b2 */ /* 0x0000220008000100 */
[----:B------:R0:W0:Y:S01]  /*0280*/  SYNCS.EXCH.64 URZ, [UR8+0x28], UR6 ;  /* 0x00002806083f75b2 */ /* 0x0000220008000100 */
[----:B------:R-:W-:Y:S01]  /*0290*/  NOP ;  /* 0x0000000000007918 */ /* 0x000fe20000000000 */
.L_x_2:
[----:B------:R-:W-:Y:S01]  /*02a0*/  SHF.R.S32.HI R5, RZ, 0x1f, R0 ;  /* 0x0000001fff057819 */ /* 0x000fe20000011400 */
[----:B------:R-:W5:Y:S01]  /*02b0*/  SHFL.IDX PT, R2, R2, RZ, 0x1f ;  /* 0x00001fff02027589 */ /* 0x000f6200000e0000 */
[----:B0-----:R-:W0:Y:S01]  /*02c0*/  S2UR UR8, SR_CTAID.X ;  /* 0x00000000000879c3 */ /* 0x001e220000002500 */
[----:B------:R-:W-:Y:S02]  /*02d0*/  ELECT P0, URZ, PT ;  /* 0x00000000003f782f */ /* 0x000fe40003800000 */
[----:B------:R-:W-:Y:S01]  /*02e0*/  LEA.HI R5, R5, R0, RZ, 0x7 ;  /* 0x0000000005057211 */ /* 0x000fe200078f38ff */
[----:B------:R-:W1:Y:S01]  /*02f0*/  S2R R8, SR_CTAID.Y ;  /* 0x0000000000087919 */ /* 0x000e620000002600 */
[----:B------:R-:W-:Y:S01]  /*0300*/  SHF.R.S32.HI R11, RZ, 0x1f, R4 ;  /* 0x0000001fff0b7819 */ /* 0x000fe20000011404 */
[----:B------:R-:W-:Y:S01]  /*0310*/  ULDC UR4, c[0x0][0x150] ;  /* 0x0000540000047ab9 */ /* 0x000fe20000000800 */
[----:B------:R-:W-:Y:S01]  /*0320*/  LOP3.LUT R5, R5, 0xffffff80, RZ, 0xc0, !PT ;  /* 0xffffff8005057812 */ /* 0x000fe200078ec0ff */
[----:B------:R-:W-:Y:S01]  /*0330*/  VIADD R16, R3, 0xffffffff ;  /* 0xffffffff03107836 */ /* 0x000fe20000000000 */
[----:B------:R-:W-:Y:S01]  /*0340*/  LEA.HI R11, R11, R4, RZ, 0x2 ;  /* 0x000000040b0b7211 */ /* 0x000fe200078f10ff */
[----:B------:R-:W2:Y:S01]  /*0350*/  LDC R12, c[0x0][0x144] ;  /* 0x00005100ff0c7b82 */ /* 0x000ea20000000800 */
[----:B------:R-:W-:Y:S01]  /*0360*/  NOP ;  /* 0x0000000000007918 */ /* 0x000fe20000000000 */
[----:B------:R-:W-:Y:S01]  /*0370*/  IMAD.IADD R6, R0, 0x1, -R5 ;  /* 0x0000000100067824 */ /* 0x000fe200078e0a05 */
[----:B------:R-:W-:Y:S01]  /*0380*/  LOP3.LUT R11, R11, 0x3ffffffc, RZ, 0xc0, !PT ;  /* 0x3ffffffc0b0b7812 */ /* 0x000fe200078ec0ff */
[----:B------:R-:W-:Y:S01]  /*0390*/  NOP ;  /* 0x0000000000007918 */ /* 0x000fe20000000000 */
[----:B------:R-:W-:-:S02]  /*03a0*/  ISETP.NE.AND P4, PT, R3, RZ, PT ;  /* 0x000000ff0300720c */ /* 0x000fc40003f85270 */
[----:B------:R-:W-:Y:S01]  /*03b0*/  SHF.R.S32.HI R5, RZ, 0x1f, R6 ;  /* 0x0000001fff057819 */ /* 0x000fe20000011406 */
[----:B------:R-:W-:Y:S01]  /*03c0*/  IMAD.IADD R4, R4, 0x1, -R11 ;  /* 0x0000000104047824 */ /* 0x000fe200078e0a0b */
[----:B------:R-:W3:Y:S01]  /*03d0*/  LDC R14, c[0x0][0x140] ;  /* 0x00005000ff0e7b82 */ /* 0x000ee20000000800 */
[----:B------:R-:W-:Y:S02]  /*03e0*/  ISETP.GE.U32.AND P6, PT, R16, 0x2, PT ;  /* 0x000000021000780c */ /* 0x000fe40003fc6070 */
[----:B------:R-:W-:Y:S02]  /*03f0*/  LEA.HI R5, R5, R6, RZ, 0x3 ;  /* 0x0000000605057211 */ /* 0x000fe400078f18ff */
[----:B-----5:R-:W-:Y:S02]  /*0400*/  ISETP.NE.OR P0, PT, R2, RZ, !P0 ;  /* 0x000000ff0200720c */ /* 0x020fe40004705670 */
[--C-:B------:R-:W-:Y:S01]  /*0410*/  SHF.R.S32.HI R2, RZ, 0x3, R5.reuse ;  /* 0x00000003ff027819 */ /* 0x100fe20000011405 */
[----:B------:R-:W5:Y:S01]  /*0420*/  LDC R13, c[0x0][0x148] ;  /* 0x00005200ff0d7b82 */ /* 0x000f620000000800 */
[----:B------:R-:W-:-:S02]  /*0430*/  SHF.R.S32.HI R5, RZ, 0x1f, R5 ;  /* 0x0000001fff057819 */ /* 0x000fc40000011405 */
[----:B0-----:R-:W-:Y:S02]  /*0440*/  I2FP.F32.U32 R10, UR8 ;  /* 0x00000008000a7c45 */ /* 0x001fe40008201000 */
[----:B------:R-:W-:-:S03]  /*0450*/  LEA.HI R5, R5, R2, RZ, 0x2 ;  /* 0x0000000205057211 */ /* 0x000fc600078f10ff */
[----:B------:R-:W-:Y:S01]  /*0460*/  FMUL R10, R10, UR4 ;  /* 0x000000040a0a7c20 */ /* 0x000fe20008400000 */
[----:B------:R-:W-:Y:S01]  /*0470*/  LOP3.LUT R5, R5, 0xfffffffc, RZ, 0xc0, !PT ;  /* 0xfffffffc05057812 */ /* 0x000fe200078ec0ff */
[----:B------:R-:W-:Y:S01]  /*0480*/  VOTEU.ALL UP0, P0 ;  /* 0x00000000003f7886 */ /* 0x000fe20000000000 */
[----:B-1----:R-:W-:Y:S01]  /*0490*/  I2FP.F32.U32 R11, R8 ;  /* 0x00000008000b7245 */ /* 0x002fe20000201000 */
[----:B------:R-:W-:Y:S01]  /*04a0*/  ULDC UR4, c[0x0][0x154] ;  /* 0x0000550000047ab9 */ /* 0x000fe20000000800 */
[----:B------:R-:W-:Y:S01]  /*04b0*/  VOTEU.ALL UP1, P0 ;  /* 0x00000000003f7886 */ /* 0x000fe20000020000 */
[----:B------:R-:W0:Y:S01]  /*04c0*/  F2I.U32.TRUNC.NTZ R10, R10 ;  /* 0x0000000a000a7305 */ /* 0x000e22000020f000 */
[----:B------:R-:W-:Y:S01]  /*04d0*/  IMAD.IADD R5, R2, 0x1, -R5 ;  /* 0x0000000102057824 */ /* 0x000fe200078e0a05 */
[----:B------:R-:W1:Y:S01]  /*04e0*/  @!UP0 S2UR UR7, SR_CgaCtaId ;  /* 0x00000000000789c3 */ /* 0x000e620000008800 */
[----:B------:R-:W-:Y:S01]  /*04f0*/  @!UP0 UMOV UR6, 0x400 ;  /* 0x0000040000068882 */ /* 0x000fe20000000000 */
[----:B---3--:R-:W-:Y:S01]  /*0500*/  ISETP.EQ.U32.AND P2, PT, R14, 0x1, PT ;  /* 0x000000010e00780c */ /* 0x008fe20003f42070 */
[----:B------:R-:W-:-:S05]  /*0510*/  IMAD R5, R4, 0x4, R5 ;  /* 0x0000000404057824 */ /* 0x000fca00078e0205 */
[----:B------:R-:W-:-:S04]  /*0520*/  LEA.HI R2, R5, R5, RZ, 0x1 ;  /* 0x0000000505027211 */ /* 0x000fc800078f08ff */
[----:B------:R-:W-:Y:S01]  /*0530*/  LOP3.LUT R4, R2, 0xfffffffe, RZ, 0xc0, !PT ;  /* 0xfffffffe02047812 */ /* 0x000fe200078ec0ff */
[----:B0-----:R-:W-:Y:S02]  /*0540*/  IMAD.MOV R15, RZ, RZ, -R10 ;  /* 0x000000ffff0f7224 */ /* 0x001fe400078e0a0a */
[----:B------:R-:W-:Y:S01]  /*0550*/  FMUL R10, R11, UR4 ;  /* 0x000000040b0a7c20 */ /* 0x000fe20008400000 */
[----:B------:R-:W-:Y:S01]  /*0560*/  SHF.R.S32.HI R2, RZ, 0x1f, R7 ;  /* 0x0000001fff027819 */ /* 0x000fe20000011407 */
[----:B------:R-:W-:Y:S01]  /*0570*/  UMOV UR4, 0x20 ;  /* 0x0000002000047882 */ /* 0x000fe20000000000 */
[----:B--2---:R-:W-:Y:S01]  /*0580*/  IMAD R12, R12, R15, UR8 ;  /* 0x000000080c0c7e24 */ /* 0x004fe2000f8e020f */
[----:B------:R-:W-:-:S04]  /*0590*/  @!UP0 UIADD3 UR4, -UR4, 0x100000, URZ ;  /* 0x0010000004048890 */ /* 0x000fc8000fffe13f */
[----:B------:R-:W-:Y:S02]  /*05a0*/  @!UP0 USHF.L.U32 UR5, UR4, 0xb, URZ ;  /* 0x0000000b04058899 */ /* 0x000fe4000800063f */
[----:B------:R-:W-:Y:S01]  /*05b0*/  @!UP0 USHF.L.U32 UR4, UR4, 0x1, URZ ;  /* 0x0000000104048899 */ /* 0x000fe2000800063f */
[C---:B------:R-:W-:Y:S01]  /*05c0*/  IMAD.IADD R11, R5.reuse, 0x1, -R4 ;  /* 0x00000001050b7824 */ /* 0x040fe200078e0a04 */
[----:B------:R-:W0:Y:S01]  /*05d0*/  F2I.U32.TRUNC.NTZ R10, R10 ;  /* 0x0000000a000a7305 */ /* 0x000e22000020f000 */
[----:B------:R-:W-:Y:S01]  /*05e0*/  LEA.HI R2, R2, R7, RZ, 0x2 ;  /* 0x0000000702027211 */ /* 0x000fe200078f10ff */
[----:B------:R-:W-:Y:S02]  /*05f0*/  IMAD.SHL.U32 R4, R5, 0x4, RZ ;  /* 0x0000000405047824 */ /* 0x000fe400078e00ff */
[----:B------:R-:W-:Y:S01]  /*0600*/  ISETP.NE.AND P3, PT, R11, R12, PT ;  /* 0x0000000c0b00720c */ /* 0x000fe20003f65270 */
[----:B-1----:R-:W-:Y:S01]  /*0610*/  @!UP0 ULEA UR6, UR7, UR6, 0x18 ;  /* 0x0000000607068291 */ /* 0x002fe2000f8ec03f */
[----:B------:R-:W-:Y:S01]  /*0620*/  LOP3.LUT R2, R2, 0xfffffffc, RZ, 0xc0, !PT ;  /* 0xfffffffc02027812 */ /* 0x000fe200078ec0ff */
[----:B------:R-:W-:Y:S01]  /*0630*/  VOTEU.ALL UP0, P0 ;  /* 0x00000000003f7886 */ /* 0x000fe20000000000 */
[----:B------:R-:W-:-:S02]  /*0640*/  LOP3.LUT R5, R5, 0xc, R4, 0x78, !PT ;  /* 0x0000000c05057812 */ /* 0x000fc400078e7804 */
[----:B------:R-:W-:Y:S01]  /*0650*/  LOP3.LUT P0, RZ, R6, 0x7, RZ, 0xc0, !PT ;  /* 0x0000000706ff7812 */ /* 0x000fe2000780c0ff */
[----:B------:R-:W-:Y:S02]  /*0660*/  IMAD.IADD R7, R7, 0x1, -R2 ;  /* 0x0000000107077824 */ /* 0x000fe400078e0a02 */
[----:B------:R-:W-:Y:S01]  /*0670*/  IMAD.MOV.U32 R6, RZ, RZ, 0x1 ;  /* 0x00000001ff067424 */ /* 0x000fe200078e00ff */
[----:B------:R-:W-:Y:S01]  /*0680*/  ISETP.LT.U32.AND P0, PT, R5, 0x2, !P0 ;  /* 0x000000020500780c */ /* 0x000fe20004701070 */
[----:B0-----:R-:W-:Y:S01]  /*0690*/  IMAD.MOV R20, RZ, RZ, -R10 ;  /* 0x000000ffff147224 */ /* 0x001fe200078e0a0a */
[----:B------:R-:W-:Y:S01]  /*06a0*/  ISETP.NE.AND P1, PT, R7, 0x3, PT ;  /* 0x000000030700780c */ /* 0x000fe20003f25270 */
[----:B------:R-:W0:Y:S02]  /*06b0*/  FENCE.VIEW.ASYNC.S ;  /* 0x00000000000073c6 */ /* 0x000e240000000000 */
[----:B0-----:R0:W1:Y:S01]  /*06c0*/  @!UP0 SYNCS.EXCH.64 URZ, [UR6+0x40], UR4 ;  /* 0x00004004063f85b2 */ /* 0x0010620008000100 */
[----:B------:R-:W-:Y:S01]  /*06d0*/  @P3 LEA.HI R2, R5, R5, RZ, 0x1 ;  /* 0x0000000505023211 */ /* 0x000fe200078f08ff */
[----:B-----5:R-:W-:Y:S01]  /*06e0*/  IMAD R11, R13, R20, R8 ;  /* 0x000000140d0b7224 */ /* 0x020fe200078e0208 */
[----:B------:R-:W-:-:S02]  /*06f0*/  ISETP.EQ.OR P1, PT, R7, RZ, !P1 ;  /* 0x000000ff0700720c */ /* 0x000fc40004f22670 */
[----:B------:R-:W-:Y:S02]  /*0700*/  @P3 SHF.R.S32.HI R2, RZ, 0x1, R2 ;  /* 0x00000001ff023819 */ /* 0x000fe40000011402 */
[----:B------:R-:W-:Y:S02]  /*0710*/  ISETP.EQ.AND P1, PT, R3, RZ, P1 ;  /* 0x000000ff0300720c */ /* 0x000fe40000f22270 */
[----:B------:R-:W-:Y:S02]  /*0720*/  @P3 ISETP.NE.AND P5, PT, R2, R11, PT ;  /* 0x0000000b0200320c */ /* 0x000fe40003fa5270 */
[----:B------:R-:W-:Y:S02]  /*0730*/  SEL R3, RZ, 0x1, !P0 ;  /* 0x00000001ff037807 */ /* 0x000fe40004000000 */
[----:B------:R-:W-:Y:S02]  /*0740*/  @P3 SEL R6, RZ, 0x1, P5 ;  /* 0x00000001ff063807 */ /* 0x000fe40002800000 */
[----:B------:R-:W-:Y:S01]  /*0750*/  SEL R4, RZ, 0x1, !P1 ;  /* 0x00000001ff047807 */ /* 0x000fe20004800000 */
[----:B------:R0:W2:Y:S01]  /*0760*/  @!UP1 SYNCS.EXCH.64 URZ, [UR6+0x48], UR4 ;  /* 0x00004804063f95b2 */ /* 0x0000a20008000100 */
[----:B------:R-:W-:Y:S01]  /*0770*/  LOP3.LUT R6, R6, R3, RZ, 0xc0, !PT ;  /* 0x0000000306067212 */ /* 0x000fe200078ec0ff */
[----:B------:R-:W-:Y:S01]  /*0780*/  NOP ;  /* 0x0000000000007918 */ /* 0x000fe20000000000 */
[----:B------:R-:W-:Y:S01]  /*0790*/  SEL R4, R4, 0x2, P6 ;  /* 0x0000000204047807 */ /* 0x000fe20003000000 */
[----:B------:R-:W-:Y:S06]  /*07a0*/  @!P2 BRA `(.L_x_3) ;  /* 0x000000000008a947 */ /* 0x000fec0003800000 */
[----:B-12-4-:R-:W-:Y:S01]  /*07b0*/  UCGABAR_ARV ;  /* 0x00000000000079c7 */ /* 0x016fe20008000000 */
[----:B------:R-:W-:Y:S05]  /*07c0*/  BRA `(.L_x_4) ;  /* 0x0000000000047947 */ /* 0x000fea0003800000 */
.L_x_3:
[----:B-12-4-:R-:W-:Y:S01]  /*07d0*/  NOP ;  /* 0x0000000000007918 */ /* 0x016fe20000000000 */
.L_x_4:
[----:B------:R-:W1:Y:S01]  /*07e0*/  LDC R2, c[0x0][0x65c] ;  /* 0x00019700ff027b82 */ /* 0x000e620000000800 */
[----:B------:R-:W-:Y:S01]  /*07f0*/  IMAD.MOV.U32 R3, RZ, RZ, RZ ;  /* 0x000000ffff037224 */ /* 0x000fe200078e00ff */
[----:B-1----:R-:W-:Y:S01]  /*0800*/  ISETP.NE.AND P3, PT, R2, 0x1, PT ;  /* 0x000000010200780c */ /* 0x002fe20003f65270 */
[----:B------:R-:W-:-:S12]  /*0810*/  IMAD.U32 R2, RZ, RZ, UR8 ;  /* 0x00000008ff027e24 */ /* 0x000fd8000f8e00ff */
[----:B------:R-:W1:Y:S01]  /*0820*/  @P3 LDC R15, c[0x0][0x10] ;  /* 0x00000400ff0f3b82 */ /* 0x000e620000000800 */
[----:B------:R-:W-:Y:S02]  /*0830*/  @P3 IMAD.MOV.U32 R9, RZ, RZ, RZ ;  /* 0x000000ffff093224 */ /* 0x000fe400078e00ff */
[----:B------:R-:W-:-:S05]  /*0840*/  @P3 IMAD.MOV.U32 R17, RZ, RZ, RZ ;  /* 0x000000ffff113224 */ /* 0x000fca00078e00ff */
[----:B------:R-:W2:Y:S01]  /*0850*/  @!P3 LDC R11, c[0x0][0xc] ;  /* 0x00000300ff0bbb82 */ /* 0x000ea20000000800 */
[----:B-1----:R-:W-:-:S04]  /*0860*/  @P3 IMAD.WIDE.U32 R14, R15, UR8, R8 ;  /* 0x000000080f0e3c25 */ /* 0x002fc8000f8e0008 */
[----:B--2---:R-:W-:-:S04]  /*0870*/  @!P3 IMAD.WIDE.U32 R10, R8, R11, R2 ;  /* 0x0000000b080ab225 */ /* 0x004fc800078e0002 */
[----:B------:R-:W-:Y:S02]  /*0880*/  @P3 IMAD.MOV.U32 R2, RZ, RZ, R14 ;  /* 0x000000ffff023224 */ /* 0x000fe400078e000e */
[----:B------:R-:W-:Y:S02]  /*0890*/  @P3 IMAD.IADD R3, R15, 0x1, R17 ;  /* 0x000000010f033824 */ /* 0x000fe400078e0211 */
[----:B------:R-:W-:Y:S02]  /*08a0*/  @!P3 IMAD.MOV.U32 R2, RZ, RZ, R10 ;  /* 0x000000ffff02b224 */ /* 0x000fe400078e000a */
[----:B------:R-:W-:Y:S01]  /*08b0*/  @!P3 IMAD.MOV.U32 R3, RZ, RZ, R11 ;  /* 0x000000ffff03b224 */ /* 0x000fe200078e000b */
[----:B------:R-:W-:Y:S06]  /*08c0*/  @!P2 BRA `(.L_x_5) ;  /* 0x00000000000ca947 */ /* 0x000fec0003800000 */
[----:B------:R-:W-:Y:S01]  /*08d0*/  UCGABAR_WAIT ;  /* 0x0000000000007dc7 */ /* 0x000fe20008000000 */
[----:B------:R-:W-:Y:S01]  /*08e0*/  CCTL.IVALL ;  /* 0x00000000ff00798f */ /* 0x000fe20002000000 */
[----:B------:R-:W-:Y:S05]  /*08f0*/  BRA `(.L_x_6) ;  /* 0x0000000000047947 */ /* 0x000fea0003800000 */
.L_x_5:
[----:B------:R-:W-:Y:S06]  /*0900*/  BAR.SYNC.DEFER_BLOCKING 0x0 ;  /* 0x0000000000007b1d */ /* 0x000fec0000010000 */
.L_x_6:
[----:B------:R-:W-:Y:S05]  /*0910*/  @!P4 BRA `(.L_x_7) ;  /* 0x000000780080c947 */ /* 0x000fea0003800000 */
[----:B------:R-:W-:-:S13]  /*0920*/  ISETP.GT.U32.AND P0, PT, R16, 0x1, PT ;  /* 0x000000011000780c */ /* 0x000fda0003f04070 */
[----:B0-----:R-:W-:Y:S05]  /*0930*/  @P0 EXIT ;  /* 0x000000000000094d */ /* 0x001fea0003800000 */
[----:B------:R-:W-:Y:S01]  /*0940*/  ULDC.64 UR4, c[0x0][0x650] ;  /* 0x0001940000047ab9 */ /* 0x000fe20000000a00 */
[----:B------:R-:W-:Y:S01]  /*0950*/  PRMT R14, RZ, 0x7610, R14 ;  /* 0x00007610ff0e7816 */ /* 0x000fe2000000000e */
[----:B------:R-:W-:Y:S01]  /*0960*/  IMAD.MOV.U32 R10, RZ, RZ, -0x1 ;  /* 0xffffffffff0a7424 */ /* 0x000fe200078e00ff */
[----:B------:R-:W-:Y:S01]  /*0970*/  ISETP.GE.U32.AND P0, PT, R2, UR4, PT ;  /* 0x0000000402007c0c */ /* 0x000fe2000bf06070 */
[----:B------:R-:W-:Y:S02]  /*0980*/  IMAD.MOV.U32 R11, RZ, RZ, -0x1 ;  /* 0xffffffffff0b7424 */ /* 0x000fe400078e00ff */
[----:B------:R-:W-:Y:S01]  /*0990*/  IMAD.MOV.U32 R7, RZ, RZ, -0x1 ;  /* 0xffffffffff077424 */ /* 0x000fe200078e00ff */
[----:B------:R-:W-:-:S13]  /*09a0*/  ISETP.GE.U32.AND.EX P0, PT, R3, UR5, PT, P0 ;  /* 0x0000000503007c0c */ /* 0x000fda000bf06100 */
[----:B------:R-:W-:Y:S05]  /*09b0*/  @P0 BRA `(.L_x_8) ;  /* 0x0000000400280947 */ /* 0x000fea0003800000 */
[----:B------:R-:W0:Y:S01]  /*09c0*/  LDC.64 R22, c[0x0][0x628] ;  /* 0x00018a00ff167b82 */ /* 0x000e220000000a00 */
[----:B------:R-:W-:Y:S02]  /*09d0*/  IMAD.MOV.U32 R10, RZ, RZ, R2 ;  /* 0x000000ffff0a7224 */ /* 0x000fe400078e0002 */
[----:B------:R-:W-:-:S05]  /*09e0*/  IMAD.MOV.U32 R11, RZ, RZ, R3 ;  /* 0x000000ffff0b7224 */ /* 0x000fca00078e0003 */
[----:B------:R-:W1:Y:S08]  /*09f0*/  LDC R18, c[0x0][0x630] ;  /* 0x00018c00ff127b82 */ /* 0x000e700000000800 */
[----:B------:R-:W2:Y:S01]  /*0a00*/  LDC.64 R24, c[0x0][0x620] ;  /* 0x00018800ff187b82 */ /* 0x000ea20000000a00 */
[----:B0-----:R-:W-:-:S04]  /*0a10*/  ISETP.NE.U32.AND P0, PT, R22, RZ, PT ;  /* 0x000000ff1600720c */ /* 0x001fc80003f05070 */
[----:B------:R-:W-:-:S13]  /*0a20*/  ISETP.NE.AND.EX P0, PT, R23, RZ, PT, P0 ;  /* 0x000000ff1700720c */ /* 0x000fda0003f05300 */
[----:B-12---:R-:W-:Y:S05]  /*0a30*/  @!P0 BRA `(.L_x_9) ;  /* 0x0000000000288947 */ /* 0x006fea0003800000 */
[----:B------:R-:W0:Y:S02]  /*0a40*/  LDC R7, c[0x0][0x634] ;  /* 0x00018d00ff077b82 */ /* 0x000e240000000800 */
[----:B0-----:R-:W-:-:S05]  /*0a50*/  IADD3 R7, P0, R2, R7, RZ ;  /* 0x0000000702077210 */ /* 0x001fca0007f1e0ff */
[----:B------:R-:W-:-:S04]  /*0a60*/  IMAD.X R19, RZ, RZ, R3, P0 ;  /* 0x000000ffff137224 */ /* 0x000fc800000e0603 */
[----:B------:R-:W-:-:S04]  /*0a70*/  IMAD.WIDE.U32 R10, R19, R22, RZ ;  /* 0x00000016130a7225 */ /* 0x000fc800078e00ff */
[----:B------:R-:W-:-:S04]  /*0a80*/  IMAD.WIDE.U32 R14, P0, R7, R23, R10 ;  /* 0x00000017070e7225 */ /* 0x000fc8000780000a */
[----:B------:R-:W-:-:S04]  /*0a90*/  IMAD.WIDE.U32 R10, R7, R22, RZ ;  /* 0x00000016070a7225 */ /* 0x000fc800078e00ff */
[----:B------:R-:W-:Y:S01]  /*0aa0*/  IMAD.X R17, RZ, RZ, RZ, P0 ;  /* 0x000000ffff117224 */ /* 0x000fe200000e06ff */
[----:B------:R-:W-:Y:S01]  /*0ab0*/  IADD3 RZ, P0, R11, R14, RZ ;  /* 0x0000000e0bff7210 */ /* 0x000fe20007f1e0ff */
[----:B------:R-:W-:-:S04]  /*0ac0*/  IMAD.MOV.U32 R16, RZ, RZ, R15 ;  /* 0x000000ffff107224 */ /* 0x000fc800078e000f */
[----:B------:R-:W-:-:S08]  /*0ad0*/  IMAD.WIDE.U32.X R10, R19, R23, R16, P0 ;  /* 0x00000017130a7225 */ /* 0x000fd000000e0410 */
.L_x_9:
[----:B------:R-:W0:Y:S01]  /*0ae0*/  LDC.64 R26, c[0x0][0x640] ;  /* 0x00019000ff1a7b82 */ /* 0x000e220000000a00 */
[--C-:B------:R-:W-:Y:S01]  /*0af0*/  SHF.R.U64 R28, R10, R18, R11.reuse ;  /* 0x000000120a1c7219 */ /* 0x100fe2000000120b */
[----:B------:R-:W-:Y:S01]  /*0b00*/  IMAD R29, R13, R20, R8 ;  /* 0x000000140d1d7224 */ /* 0x000fe200078e0208 */
[----:B------:R-:W-:Y:S01]  /*0b10*/  SHF.R.U32.HI R7, RZ, R18, R11 ;  /* 0x00000012ff077219 */ /* 0x000fe2000001160b */
[----:B------:R-:W-:Y:S01]  /*0b20*/  IMAD.MOV.U32 R23, RZ, RZ, 0x1 ;  /* 0x00000001ff177424 */ /* 0x000fe200078e00ff */
[----:B------:R-:W-:-:S03]  /*0b30*/  IADD3 R9, P0, RZ, -R28, RZ ;  /* 0x8000001cff097210 */ /* 0x000fc60007f1e0ff */
[----:B------:R-:W1:Y:S02]  /*0b40*/  LDC R16, c[0x0][0x618] ;  /* 0x00018600ff107b82 */ /* 0x000e640000000800 */
[----:B------:R-:W-:Y:S02]  /*0b50*/  IMAD.X R7, RZ, RZ, ~R7, P0 ;  /* 0x000000ffff077224 */ /* 0x000fe400000e0e07 */
[----:B------:R-:W-:-:S04]  /*0b60*/  IMAD.WIDE.U32 R10, R9, R24, R2 ;  /* 0x00000018090a7225 */ /* 0x000fc800078e0002 */
[----:B------:R-:W2:Y:S01]  /*0b70*/  LDC R15, c[0x0][0x608] ;  /* 0x00018200ff0f7b82 */ /* 0x000ea20000000800 */
[----:B------:R-:W-:-:S04]  /*0b80*/  IMAD R14, R7, R24, RZ ;  /* 0x00000018070e7224 */ /* 0x000fc800078e02ff */
[----:B------:R-:W-:-:S03]  /*0b90*/  IMAD R7, R9, R25, R14 ;  /* 0x0000001909077224 */ /* 0x000fc600078e020e */
[----:B------:R-:W3:Y:S01]  /*0ba0*/  LDC R22, c[0x0][0x658] ;  /* 0x00019600ff167b82 */ /* 0x000ee20000000800 */
[----:B------:R-:W-:Y:S01]  /*0bb0*/  IMAD.IADD R7, R11, 0x1, R7 ;  /* 0x000000010b077824 */ /* 0x000fe200078e0207 */
[----:B0-----:R-:W-:-:S04]  /*0bc0*/  ISETP.NE.U32.AND P0, PT, R26, RZ, PT ;  /* 0x000000ff1a00720c */ /* 0x001fc80003f05070 */
[----:B------:R-:W-:Y:S02]  /*0bd0*/  ISETP.NE.AND.EX P0, PT, R27, RZ, PT, P0 ;  /* 0x000000ff1b00720c */ /* 0x000fe40003f05300 */
[----:B------:R-:W0:Y:S01]  /*0be0*/  LDC R18, c[0x0][0x600] ;  /* 0x00018000ff127b82 */ /* 0x000e220000000800 */
[-CC-:B-1----:R-:W-:Y:S02]  /*0bf0*/  SHF.R.U64 R19, R10, R16.reuse, R7.reuse ;  /* 0x000000100a137219 */ /* 0x182fe40000001207 */
[----:B------:R-:W-:Y:S01]  /*0c00*/  SHF.R.U32.HI R10, RZ, R16, R7 ;  /* 0x00000010ff0a7219 */ /* 0x000fe20000011607 */
[----:B------:R-:W-:-:S04]  /*0c10*/  IMAD.MOV.U32 R7, RZ, RZ, -0x1 ;  /* 0xffffffffff077424 */ /* 0x000fc800078e00ff */
[----:B------:R-:W1:Y:S01]  /*0c20*/  LDC R21, c[0x0][0x648] ;  /* 0x00019200ff157b82 */ /* 0x000e620000000800 */
[-CC-:B--2---:R-:W-:Y:S02]  /*0c30*/  SHF.R.U64 R16, R19, R15.reuse, R10.reuse ;  /* 0x0000000f13107219 */ /* 0x184fe4000000120a */
[----:B------:R-:W-:-:S05]  /*0c40*/  SHF.R.U32.HI R9, RZ, R15, R10 ;  /* 0x0000000fff097219 */ /* 0x000fca000001160a */
[----:B------:R-:W2:Y:S01]  /*0c50*/  LDC R24, c[0x0][0x638] ;  /* 0x00018e00ff187b82 */ /* 0x000ea20000000800 */
[-CC-:B---3--:R-:W-:Y:S02]  /*0c60*/  SHF.R.U64 R20, R16, R22.reuse, R9.reuse ;  /* 0x0000001610147219 */ /* 0x188fe40000001209 */
[-C--:B------:R-:W-:Y:S02]  /*0c70*/  SHF.L.U32 R7, R7, R22.reuse, RZ ;  /* 0x0000001607077219 */ /* 0x080fe400000006ff */
[----:B------:R-:W-:Y:S01]  /*0c80*/  SHF.R.U32.HI R9, RZ, R22, R9 ;  /* 0x00000016ff097219 */ /* 0x000fe20000011609 */
[----:B------:R-:W-:Y:S01]  /*0c90*/  IMAD.MOV.U32 R8, RZ, RZ, R20 ;  /* 0x000000ffff087224 */ /* 0x000fe200078e0014 */
[----:B------:R-:W-:Y:S01]  /*0ca0*/  LOP3.LUT R13, RZ, R7, RZ, 0x33, !PT ;  /* 0x00000007ff0d7212 */ /* 0x000fe200078e33ff */
[----:B------:R-:W3:Y:S01]  /*0cb0*/  LDC R25, c[0x0][0x610] ;  /* 0x00018400ff197b82 */ /* 0x000ee20000000800 */
[----:B------:R-:W-:Y:S05]  /*0cc0*/  @!P0 BRA `(.L_x_10) ;  /* 0x0000000000288947 */ /* 0x000fea0003800000 */
[----:B------:R-:W4:Y:S02]  /*0cd0*/  LDC R7, c[0x0][0x64c] ;  /* 0x00019300ff077b82 */ /* 0x000f240000000800 */
[----:B----4-:R-:W-:-:S05]  /*0ce0*/  IADD3 R7, P0, R20, R7, RZ ;  /* 0x0000000714077210 */ /* 0x010fca0007f1e0ff */
        /* <DEDUP_REMOVED lines=8> */
.L_x_10:
[----:B-1----:R-:W-:Y:S01]  /*0d70*/  SHF.R.U64 R9, R8, R21, R9 ;  /* 0x0000001508097219 */ /* 0x002fe20000001209 */
[----:B0-----:R-:W-:Y:S01]  /*0d80*/  VIADD R10, R18, 0xffffffff ;  /* 0xffffffff120a7836 */ /* 0x001fe20000000000 */
[----:B------:R-:W-:Y:S01]  /*0d90*/  SHF.L.U32 R7, R23, R22, RZ ;  /* 0x0000001617077219 */ /* 0x000fe200000006ff */
[----:B------:R-:W-:Y:S01]  /*0da0*/  IMAD.MOV.U32 R14, RZ, RZ, 0x1 ;  /* 0x00000001ff0e7424 */ /* 0x000fe200078e00ff */
[----:B------:R-:W-:Y:S01]  /*0db0*/  LOP3.LUT R8, R16, R13, RZ, 0xc0, !PT ;  /* 0x0000000d10087212 */ /* 0x000fe200078ec0ff */
[----:B------:R-:W-:Y:S01]  /*0dc0*/  IMAD.MOV R11, RZ, RZ, -R9 ;  /* 0x000000ffff0b7224 */ /* 0x000fe200078e0a09 */
[----:B------:R-:W-:Y:S02]  /*0dd0*/  SEL R12, R12, R29, !P3 ;  /* 0x0000001d0c0c7207 */ /* 0x000fe40005800000 */
[----:B------:R-:W-:Y:S01]  /*0de0*/  LOP3.LUT R10, R19, R10, RZ, 0xc0, !PT ;  /* 0x0000000a130a7212 */ /* 0x000fe200078ec0ff */
[----:B------:R-:W-:Y:S02]  /*0df0*/  IMAD R9, R7, R9, R8 ;  /* 0x0000000907097224 */ /* 0x000fe400078e0208 */
[----:B--2---:R-:W-:-:S02]  /*0e00*/  IMAD R7, R11, R24, R20 ;  /* 0x000000180b077224 */ /* 0x004fc400078e0214 */
[----:B---3--:R-:W-:Y:S02]  /*0e10*/  IMAD R12, R9, R25, R12 ;  /* 0x00000019090c7224 */ /* 0x008fe400078e020c */
[----:B------:R-:W-:-:S05]  /*0e20*/  IMAD R7, R7, R18, R10 ;  /* 0x0000001207077224 */ /* 0x000fca00078e020a */
[----:B------:R-:W-:Y:S02]  /*0e30*/  SEL R11, R7, R12, !P3 ;  /* 0x0000000c070b7207 */ /* 0x000fe40005800000 */
[----:B------:R-:W-:Y:S01]  /*0e40*/  SEL R10, R12, R7, !P3 ;  /* 0x000000070c0a7207 */ /* 0x000fe20005800000 */
[----:B------:R-:W-:-:S07]  /*0e50*/  IMAD.MOV.U32 R7, RZ, RZ, R28 ;  /* 0x000000ffff077224 */ /* 0x000fce00078e001c */
.L_x_8:
[----:B------:R-:W-:-:S08]  /*0e60*/  NOP ;  /* 0x0000000000007918 */ /* 0x000fd00000000000 */
[----:B------:R-:W0:Y:S02]  /*0e70*/  USETMAXREG.TRY_ALLOC.CTAPOOL UP0, 0xe8 ;  /* 0x000000e8000079c8 */ /* 0x000e240008000600 */
[----:B0-----:R-:W-:-:S13]  /*0e80*/  PLOP3.LUT P0, PT, PT, PT, UP0, 0x80, 0x0 ;  /* 0x000000000000781c */ /* 0x001fda0003f0f008 */
[----:B------:R-:W-:Y:S05]  /*0e90*/  @!P0 BRA `(.L_x_8) ;  /* 0xfffffffc00f08947 */ /* 0x000fea000383ffff */
[----:B------:R-:W-:Y:S01]  /*0ea0*/  ULDC.64 UR4, c[0x0][0x598] ;  /* 0x0001660000047ab9 */ /* 0x000fe20000000a00 */
[----:B------:R-:W-:Y:S01]  /*0eb0*/  ULDC.64 UR20, c[0x0][0x208] ;  /* 0x0000820000147ab9 */ /* 0x000fe20000000a00 */
[----:B------:R-:W-:-:S04]  /*0ec0*/  ISETP.NE.U32.AND P0, PT, RZ, UR4, PT ;  /* 0x00000004ff007c0c */ /* 0x000fc8000bf05070 */
[----:B------:R-:W-:-:S13]  /*0ed0*/  ISETP.NE.AND.EX P0, PT, RZ, UR5, PT, P0 ;  /* 0x00000005ff007c0c */ /* 0x000fda000bf05300 */
[----:B------:R-:W-:Y:S05]  /*0ee0*/  @!P0 BRA `(.L_x_11) ;  /* 0x00000000001c8947 */ /* 0x000fea0003800000 */
[----:B------:R-:W0:Y:S02]  /*0ef0*/  LDC.64 R8, c[0x0][0x598] ;  /* 0x00016600ff087b82 */ /* 0x000e240000000a00 */
[----:B0-----:R-:W2:Y:S02]  /*0f00*/  LDG.E.64 R8, desc[UR20][R8.64] ;  /* 0x0000001408087981 */ /* 0x001ea4000c1e1b00 */
[----:B--2---:R-:W-:-:S04]  /*0f10*/  ISETP.NE.U32.AND P0, PT, R8, RZ, PT ;  /* 0x000000ff0800720c */ /* 0x004fc80003f05070 */
[----:B------:R-:W-:-:S13]  /*0f20*/  ISETP.NE.AND.EX P0, PT, R9, RZ, PT, P0 ;  /* 0x000000ff0900720c */ /* 0x000fda0003f05300 */
[----:B------:R-:W-:Y:S05]  /*0f30*/  @!P0 BRA `(.L_x_11) ;  /* 0x0000000000088947 */ /* 0x000fea0003800000 */
[----:B------:R0:W5:Y:S01]  /*0f40*/  LD.E R8, desc[UR20][R8.64] ;  /* 0x0000001408087980 */ /* 0x000162000c101900 */
[----:B------:R-:W-:Y:S05]  /*0f50*/  BRA `(.L_x_12) ;  /* 0x0000000000207947 */ /* 0x000fea0003800000 */
.L_x_11:
[----:B------:R-:W-:Y:S02]  /*0f60*/  ULDC.64 UR4, c[0x0][0x588] ;  /* 0x0001620000047ab9 */ /* 0x000fe40000000a00 */
[----:B------:R-:W-:-:S04]  /*0f70*/  ISETP.NE.U32.AND P0, PT, RZ, UR4, PT ;  /* 0x00000004ff007c0c */ /* 0x000fc8000bf05070 */
[----:B------:R-:W-:-:S13]  /*0f80*/  ISETP.NE.AND.EX P0, PT, RZ, UR5, PT, P0 ;  /* 0x00000005ff007c0c */ /* 0x000fda000bf05300 */
[----:B------:R-:W-:Y:S05]  /*0f90*/  @!P0 BRA `(.L_x_13) ;  /* 0x00000000000c8947 */ /* 0x000fea0003800000 */
[----:B------:R-:W0:Y:S02]  /*0fa0*/  LDC.64 R8, c[0x0][0x588] ;  /* 0x00016200ff087b82 */ /* 0x000e240000000a00 */
[----:B0-----:R1:W5:Y:S01]  /*0fb0*/  LDG.E R8, desc[UR20][R8.64] ;  /* 0x0000001408087981 */ /* 0x001362000c1e1900 */
[----:B------:R-:W-:Y:S05]  /*0fc0*/  BRA `(.L_x_12) ;  /* 0x0000000000047947 */ /* 0x000fea0003800000 */
.L_x_13:
[----:B------:R-:W2:Y:S02]  /*0fd0*/  LDC R8, c[0x0][0x580] ;  /* 0x00016000ff087b82 */ /* 0x000ea40000000800 */
.L_x_12:
[----:B------:R-:W-:Y:S02]  /*0fe0*/  ULDC.64 UR4, c[0x0][0x5a0] ;  /* 0x0001680000047ab9 */ /* 0x000fe40000000a00 */
[----:B------:R-:W-:-:S04]  /*0ff0*/  ISETP.NE.U32.AND P0, PT, RZ, UR4, PT ;  /* 0x00000004ff007c0c */ /* 0x000fc8000bf05070 */
[----:B------:R-:W-:-:S13]  /*1000*/  ISETP.NE.AND.EX P0, PT, RZ, UR5, PT, P0 ;  /* 0x00000005ff007c0c */ /* 0x000fda000bf05300 */
[----:B------:R-:W-:Y:S05]  /*1010*/  @!P0 BRA `(.L_x_14) ;  /* 0x00000000001c8947 */ /* 0x000fea0003800000 */
[----:B------:R-:W3:Y:S02]  /*1020*/  LDC.64 R12, c[0x0][0x5a0] ;  /* 0x00016800ff0c7b82 */ /* 0x000ee40000000a00 */
[----:B---3--:R-:W3:Y:S02]  /*1030*/  LDG.E.64 R12, desc[UR20][R12.64] ;  /* 0x000000140c0c7981 */ /* 0x008ee4000c1e1b00 */
[----:B---3--:R-:W-:-:S04]  /*1040*/  ISETP.NE.U32.AND P0, PT, R12, RZ, PT ;  /* 0x000000ff0c00720c */ /* 0x008fc80003f05070 */
[----:B------:R-:W-:-:S13]  /*1050*/  ISETP.NE.AND.EX P0, PT, R13, RZ, PT, P0 ;  /* 0x000000ff0d00720c */ /* 0x000fda0003f05300 */
[----:B------:R-:W-:Y:S05]  /*1060*/  @!P0 BRA `(.L_x_14) ;  /* 0x0000000000088947 */ /* 0x000fea0003800000 */
[----:B01----:R0:W5:Y:S01]  /*1070*/  LD.E R9, desc[UR20][R12.64] ;  /* 0x000000140c097980 */ /* 0x003162000c101900 */
[----:B------:R-:W-:Y:S05]  /*1080*/  BRA `(.L_x_15) ;  /* 0x0000000000207947 */ /* 0x000fea0003800000 */
.L_x_14:
[----:B------:R-:W-:Y:S02]  /*1090*/  ULDC.64 UR4, c[0x0][0x590] ;  /* 0x0001640000047ab9 */ /* 0x000fe40000000a00 */
[----:B------:R-:W-:-:S04]  /*10a0*/  ISETP.NE.U32.AND P0, PT, RZ, UR4, PT ;  /* 0x00000004ff007c0c */ /* 0x000fc8000bf05070 */
[----:B------:R-:W-:-:S13]  /*10b0*/  ISETP.NE.AND.EX P0, PT, RZ, UR5, PT, P0 ;  /* 0x00000005ff007c0c */ /* 0x000fda000bf05300 */
[----:B------:R-:W-:Y:S05]  /*10c0*/  @!P0 BRA `(.L_x_16) ;  /* 0x00000000000c8947 */ /* 0x000fea0003800000 */
[----:B------:R-:W0:Y:S02]  /*10d0*/  LDC.64 R12, c[0x0][0x590] ;  /* 0x00016400ff0c7b82 */ /* 0x000e240000000a00 */
[----:B01----:R1:W5:Y:S01]  /*10e0*/  LDG.E R9, desc[UR20][R12.64] ;  /* 0x000000140c097981 */ /* 0x003362000c1e1900 */
[----:B------:R-:W-:Y:S05]  /*10f0*/  BRA `(.L_x_15) ;  /* 0x0000000000047947 */ /* 0x000fea0003800000 */
.L_x_16:
[----:B01----:R-:W3:Y:S02]  /*1100*/  LDC R9, c[0x0][0x584] ;  /* 0x00016100ff097b82 */ /* 0x003ee40000000800 */
.L_x_15:
[----:B------:R-:W-:-:S13]  /*1110*/  LOP3.LUT P0, RZ, R14, 0xff, RZ, 0xc0, !PT ;  /* 0x000000ff0eff7812 */ /* 0x000fda000780c0ff */
[----:B------:R-:W-:Y:S05]  /*1120*/  @!P0 EXIT ;  /* 0x000000000000894d */ /* 0x000fea0003800000 */
[----:B------:R-:W-:Y:S01]  /*1130*/  ULDC UR4, c[0x0][0x28c] ;  /* 0x0000a30000047ab9 */ /* 0x000fe20000000800 */
[----:B------:R-:W-:Y:S01]  /*1140*/  LOP3.LUT R144, R4, 0x1, RZ, 0xfc, !PT ;  /* 0x0000000104907812 */ /* 0x000fe200078efcff */
[----:B------:R-:W-:-:S04]  /*1150*/  UIADD3 UR4, UR4, 0x7f, URZ ;  /* 0x0000007f04047890 */ /* 0x000fc8000fffe03f */
[----:B------:R-:W-:-:S04]  /*1160*/  USHF.R.S32.HI UR5, URZ, 0x1f, UR4 ;  /* 0x0000001f3f057899 */ /* 0x000fc80008011404 */
[----:B------:R-:W-:-:S03]  /*1170*/  ULEA.HI UR5, UR5, UR4, URZ, 0x7 ;  /* 0x0000000405057291 */ /* 0x000fc6000f8f383f */
[----:B------:R-:W-:Y:S01]  /*1180*/  UMOV UR4, URZ ;  /* 0x0000003f00047c82 */ /* 0x000fe20008000000 */
[----:B------:R-:W-:-:S03]  /*1190*/  USHF.R.S32.HI UR9, URZ, 0x7, UR5 ;  /* 0x000000073f097899 */ /* 0x000fc60008011405 */
[----:B------:R-:W-:-:S09]  /*11a0*/  UMOV UR5, URZ ;  /* 0x0000003f00057c82 */ /* 0x000fd20008000000 */
.L_x_171:
[----:B01----:R-:W-:Y:S01]  /*11b0*/  LOP3.LUT R12, R0, 0x80, RZ, 0xc0, !PT ;  /* 0x00000080000c7812 */ /* 0x003fe200078ec0ff */
[----:B------:R-:W0:Y:S01]  /*11c0*/  S2UR UR13, SR_CgaCtaId ;  /* 0x00000000000d79c3 */ /* 0x000e220000008800 */
[----:B------:R-:W-:Y:S01]  /*11d0*/  UMOV UR12, 0x400 ;  /* 0x00000400000c7882 */ /* 0x000fe20000000000 */
[----:B------:R-:W-:Y:S01]  /*11e0*/  UMOV UR6, URZ ;  /* 0x0000003f00067c82 */ /* 0x000fe20008000000 */
[----:B------:R-:W-:Y:S01]  /*11f0*/  SHF.R.U32.HI R12, RZ, 0x7, R12 ;  /* 0x00000007ff0c7819 */ /* 0x000fe2000001160c */
[----:B------:R-:W-:Y:S01]  /*1200*/  UMOV UR7, URZ ;  /* 0x0000003f00077c82 */ /* 0x000fe20008000000 */
[----:B------:R-:W-:Y:S02]  /*1210*/  CS2R R20, SRZ ;  /* 0x0000000000147805 */ /* 0x000fe4000001ff00 */
[----:B------:R-:W-:Y:S02]  /*1220*/  CS2R R18, SRZ ;  /* 0x0000000000127805 */ /* 0x000fe4000001ff00 */
[----:B------:R-:W-:Y:S01]  /*1230*/  CS2R R22, SRZ ;  /* 0x0000000000167805 */ /* 0x000fe2000001ff00 */
[----:B------:R-:W1:Y:S01]  /*1240*/  LDC R13, c[0x0][0x28c] ;  /* 0x0000a300ff0d7b82 */ /* 0x000e620000000800 */
[----:B----4-:R-:W4:Y:S01]  /*1250*/  SHFL.IDX PT, R12, R12, RZ, 0x1f ;  /* 0x00001fff0c0c7589 */ /* 0x010f2200000e0000 */
[----:B------:R-:W-:-:S02]  /*1260*/  CS2R R88, SRZ ;  /* 0x0000000000587805 */ /* 0x000fc4000001ff00 */
[----:B------:R-:W-:Y:S02]  /*1270*/  CS2R R90, SRZ ;  /* 0x00000000005a7805 */ /* 0x000fe4000001ff00 */
[----:B------:R-:W-:Y:S02]  /*1280*/  CS2R R92, SRZ ;  /* 0x00000000005c7805 */ /* 0x000fe4000001ff00 */
[----:B------:R-:W-:Y:S02]  /*1290*/  CS2R R94, SRZ ;  /* 0x00000000005e7805 */ /* 0x000fe4000001ff00 */
[----:B------:R-:W-:Y:S02]  /*12a0*/  CS2R R98, SRZ ;  /* 0x0000000000627805 */ /* 0x000fe4000001ff00 */
[----:B------:R-:W-:Y:S02]  /*12b0*/  CS2R R96, SRZ ;  /* 0x0000000000607805 */ /* 0x000fe4000001ff00 */
        /* <DEDUP_REMOVED lines=16> */
[----:B-1----:R-:W-:Y:S02]  /*13c0*/  ISETP.GE.AND P0, PT, R13, 0x1, PT ;  /* 0x000000010d00780c */ /* 0x002fe40003f06270 */
[----:B------:R-:W-:Y:S02]  /*13d0*/  CS2R R132, SRZ ;  /* 0x0000000000847805 */ /* 0x000fe4000001ff00 */
[----:B----4-:R-:W-:-:S02]  /*13e0*/  R2UR UR8, R12 ;  /* 0x000000000c0872ca */ /* 0x010fc400000e0000 */
[----:B------:R-:W-:Y:S02]  /*13f0*/  CS2R R134, SRZ ;  /* 0x0000000000867805 */ /* 0x000fe4000001ff00 */
[----:B------:R-:W-:Y:S02]  /*1400*/  CS2R R136, SRZ ;  /* 0x0000000000887805 */ /* 0x000fe4000001ff00 */
[----:B------:R-:W-:Y:S02]  /*1410*/  CS2R R138, SRZ ;  /* 0x00000000008a7805 */ /* 0x000fe4000001ff00 */
[----:B------:R-:W-:Y:S02]  /*1420*/  CS2R R140, SRZ ;  /* 0x00000000008c7805 */ /* 0x000fe4000001ff00 */
[----:B------:R-:W-:Y:S01]  /*1430*/  CS2R R142, SRZ ;  /* 0x00000000008e7805 */ /* 0x000fe2000001ff00 */
[----:B------:R-:W-:Y:S01]  /*1440*/  IMAD.MOV.U32 R145, RZ, RZ, RZ ;  /* 0x000000ffff917224 */ /* 0x000fe200078e00ff */
[----:B------:R-:W-:Y:S01]  /*1450*/  CS2R R56, SRZ ;  /* 0x0000000000387805 */ /* 0x000fe2000001ff00 */
[----:B------:R-:W-:Y:S01]  /*1460*/  IMAD.MOV.U32 R147, RZ, RZ, RZ ;  /* 0x000000ffff937224 */ /* 0x000fe200078e00ff */
[----:B------:R-:W-:Y:S01]  /*1470*/  CS2R R58, SRZ ;  /* 0x00000000003a7805 */ /* 0x000fe2000001ff00 */
[----:B------:R-:W-:Y:S01]  /*1480*/  IMAD.U32 R16, RZ, RZ, UR4 ;  /* 0x00000004ff107e24 */ /* 0x000fe2000f8e00ff */
[----:B------:R-:W-:-:S02]  /*1490*/  CS2R R60, SRZ ;  /* 0x00000000003c7805 */ /* 0x000fc4000001ff00 */
[----:B------:R-:W-:Y:S01]  /*14a0*/  CS2R R62, SRZ ;  /* 0x00000000003e7805 */ /* 0x000fe2000001ff00 */
[----:B------:R-:W-:Y:S01]  /*14b0*/  ULEA.HI UR10, UR8, UR8, URZ, 0x1 ;  /* 0x00000008080a7291 */ /* 0x000fe2000f8f083f */
[----:B------:R-:W-:Y:S02]  /*14c0*/  CS2R R64, SRZ ;  /* 0x0000000000407805 */ /* 0x000fe4000001ff00 */
[----:B------:R-:W-:Y:S02]  /*14d0*/  CS2R R66, SRZ ;  /* 0x0000000000427805 */ /* 0x000fe4000001ff00 */
[----:B------:R-:W-:Y:S01]  /*14e0*/  CS2R R68, SRZ ;  /* 0x0000000000447805 */ /* 0x000fe2000001ff00 */
[----:B------:R-:W-:Y:S01]  /*14f0*/  ULOP3.LUT UR11, UR10, 0x7fffe, URZ, 0xc0, !UPT ;  /* 0x0007fffe0a0b7892 */ /* 0x000fe2000f8ec03f */
[----:B------:R-:W-:Y:S01]  /*1500*/  CS2R R70, SRZ ;  /* 0x0000000000467805 */ /* 0x000fe2000001ff00 */
[----:B0-----:R-:W-:Y:S01]  /*1510*/  ULEA UR10, UR13, UR12, 0x18 ;  /* 0x0000000c0d0a7291 */ /* 0x001fe2000f8ec03f */
[----:B------:R-:W-:Y:S01]  /*1520*/  CS2R R72, SRZ ;  /* 0x0000000000487805 */ /* 0x000fe2000001ff00 */
[----:B------:R-:W-:Y:S01]  /*1530*/  UIADD3 UR11, UR8, -UR11, URZ ;  /* 0x8000000b080b7290 */ /* 0x000fe2000fffe03f */
[----:B------:R-:W-:Y:S01]  /*1540*/  CS2R R74, SRZ ;  /* 0x00000000004a7805 */ /* 0x000fe2000001ff00 */
[----:B------:R-:W-:Y:S01]  /*1550*/  UMOV UR12, UR5 ;  /* 0x00000005000c7c82 */ /* 0x000fe20008000000 */
[----:B------:R-:W-:Y:S01]  /*1560*/  UMOV UR8, URZ ;  /* 0x0000003f00087c82 */ /* 0x000fe20008000000 */
[----:B------:R-:W-:Y:S01]  /*1570*/  ULEA UR11, UR11, UR10, 0xd ;  /* 0x0000000a0b0b7291 */ /* 0x000fe2000f8e683f */
[----:B------:R-:W-:-:S02]  /*1580*/  CS2R R76, SRZ ;  /* 0x00000000004c7805 */ /* 0x000fc4000001ff00 */
[----:B------:R-:W-:Y:S02]  /*1590*/  CS2R R78, SRZ ;  /* 0x00000000004e7805 */ /* 0x000fe4000001ff00 */
[----:B------:R-:W-:Y:S01]  /*15a0*/  CS2R R80, SRZ ;  /* 0x0000000000507805 */ /* 0x000fe2000001ff00 */
[----:B------:R-:W-:Y:S01]  /*15b0*/  UIADD3 UR11, UR11, 0x100, URZ ;  /* 0x000001000b0b7890 */ /* 0x000fe2000fffe03f */
[----:B------:R-:W-:Y:S02]  /*15c0*/  CS2R R82, SRZ ;  /* 0x0000000000527805 */ /* 0x000fe4000001ff00 */
[----:B------:R-:W-:Y:S02]  /*15d0*/  CS2R R84, SRZ ;  /* 0x0000000000547805 */ /* 0x000fe4000001ff00 */
[----:B------:R-:W-:Y:S01]  /*15e0*/  CS2R R86, SRZ ;  /* 0x0000000000567805 */ /* 0x000fe2000001ff00 */
[----:B------:R-:W-:Y:S01]  /*15f0*/  USHF.R.U32.HI UR11, URZ, 0x4, UR11 ;  /* 0x000000043f0b7899 */ /* 0x000fe2000801160b */
[----:B------:R-:W-:-:S02]  /*1600*/  CS2R R24, SRZ ;  /* 0x0000000000187805 */ /* 0x000fc4000001ff00 */
[----:B------:R-:W-:Y:S02]  /*1610*/  CS2R R26, SRZ ;  /* 0x00000000001a7805 */ /* 0x000fe4000001ff00 */
[----:B------:R-:W-:Y:S01]  /*1620*/  CS2R R28, SRZ ;  /* 0x00000000001c7805 */ /* 0x000fe2000001ff00 */
[----:B------:R-:W-:Y:S01]  /*1630*/  ULOP3.LUT UR11, UR11, 0x3fff, URZ, 0xc0, !UPT ;  /* 0x00003fff0b0b7892 */ /* 0x000fe2000f8ec03f */
        /* <DEDUP_REMOVED lines=12> */
[----:B------:R-:W-:Y:S01]  /*1700*/  CS2R R54, SRZ ;  /* 0x0000000000367805 */ /* 0x000fe2000001ff00 */
[----:B--23--:R-:W-:Y:S06]  /*1710*/  @!P0 BRA `(.L_x_17) ;  /* 0x0000000800a08947 */ /* 0x00cfec0003800000 */
[----:B------:R-:W-:-:S13]  /*1720*/  ISETP.NE.AND P1, PT, R144, 0x3, PT ;  /* 0x000000039000780c */ /* 0x000fda0003f25270 */
[----:B------:R-:W-:Y:S05]  /*1730*/  @!P1 BRA `(.L_x_18) ;  /* 0x0000000000049947 */ /* 0x000fea0003800000 */
[----:B------:R-:W-:Y:S01]  /*1740*/  BPT.TRAP 0x1 ;  /* 0x000000040000795c */ /* 0x000fe20000300000 */
.L_x_18:
[----:B------:R-:W-:Y:S01]  /*1750*/  ULEA UR6, UR5, UR10, 0x3 ;  /* 0x0000000a05067291 */ /* 0x000fe2000f8e183f */
[----:B------:R-:W-:-:S05]  /*1760*/  IMAD.U32 R12, RZ, RZ, UR4 ;  /* 0x00000004ff0c7e24 */ /* 0x000fca000f8e00ff */
[----:B------:R-:W-:-:S04]  /*1770*/  SHF.L.U32 R12, R12, 0x1f, RZ ;  /* 0x0000001f0c0c7819 */ /* 0x000fc800000006ff */
[----:B------:R0:W1:Y:S01]  /*1780*/  SYNCS.PHASECHK.TRANS64.TRYWAIT P0, [UR6], R12 ;  /* 0x0000000cff0075a7 */ /* 0x0000620008000146 */
[----:B------:R-:W-:Y:S05]  /*1790*/  @!P1 BRA `(.L_x_19) ;  /* 0x0000000000049947 */ /* 0x000fea0003800000 */
[----:B------:R-:W-:Y:S01]  /*17a0*/  BPT.TRAP 0x1 ;  /* 0x000000040000795c */ /* 0x000fe20000300000 */
.L_x_19:
[----:B-1----:R-:W-:Y:S05]  /*17b0*/  @P0 BRA `(.L_x_20) ;  /* 0x0000000000080947 */ /* 0x002fea0003800000 */
[----:B------:R-:W1:Y:S02]  /*17c0*/  SYNCS.PHASECHK.TRANS64.TRYWAIT P0, [UR6], R12 ;  /* 0x0000000cff0075a7 */ /* 0x000e640008000146 */
[----:B-1----:R-:W-:Y:S05]  /*17d0*/  @!P0 BRA `(.L_x_21) ;  /* 0x0000008000108947 */ /* 0x002fea0003800000 */
.L_x_20:
[----:B------:R-:W-:Y:S01]  /*17e0*/  UIADD3 UR6, UR10, 0x18100, URZ ;  /* 0x000181000a067890 */ /* 0x000fe2000fffe03f */
[----:B------:R-:W-:Y:S01]  /*17f0*/  WARPGROUP.ARRIVE ;  /* 0x00000000000079c5 */ /* 0x000fe20000000000 */
[----:B------:R-:W-:Y:S01]  /*1800*/  ULOP3.LUT UR8, UR11, 0x10000, URZ, 0xfc, !UPT ;  /* 0x000100000b087892 */ /* 0x000fe2000f8efc3f */
[----:B------:R-:W-:Y:S01]  /*1810*/  CS2R R20, SRZ ;  /* 0x0000000000147805 */ /* 0x000fe2000001ff00 */
[----:B------:R-:W-:Y:S01]  /*1820*/  USHF.R.U32.HI UR6, URZ, 0x4, UR6 ;  /* 0x000000043f067899 */ /* 0x000fe20008011606 */
[----:B------:R-:W-:Y:S01]  /*1830*/  CS2R R18, SRZ ;  /* 0x0000000000127805 */ /* 0x000fe2000001ff00 */
[----:B------:R-:W-:Y:S01]  /*1840*/  ULEA UR8, UR5, UR8, 0xb ;  /* 0x0000000805087291 */ /* 0x000fe2000f8e583f */
[----:B------:R-:W-:Y:S01]  /*1850*/  CS2R R22, SRZ ;  /* 0x0000000000167805 */ /* 0x000fe2000001ff00 */
[----:B------:R-:W-:Y:S01]  /*1860*/  ULOP3.LUT UR6, UR6, 0x3fff, URZ, 0xc0, !UPT ;  /* 0x00003fff06067892 */ /* 0x000fe2000f8ec03f */
[----:B------:R-:W-:Y:S01]  /*1870*/  CS2R R88, SRZ ;  /* 0x0000000000587805 */ /* 0x000fe2000001ff00 */
[----:B------:R-:W-:Y:S01]  /*1880*/  UMOV UR13, 0x40000040 ;  /* 0x40000040000d7882 */ /* 0x000fe20000000000 */
[----:B------:R-:W-:Y:S01]  /*1890*/  UMOV UR15, 0x40000040 ;  /* 0x40000040000f7882 */ /* 0x000fe20000000000 */
[----:B------:R-:W-:Y:S01]  /*18a0*/  ULOP3.LUT UR6, UR6, 0x10000, URZ, 0xfc, !UPT ;  /* 0x0001000006067892 */ /* 0x000fe2000f8efc3f */
[----:B------:R-:W-:Y:S01]  /*18b0*/  CS2R R90, SRZ ;  /* 0x00000000005a7805 */ /* 0x000fe2000001ff00 */
[----:B------:R-:W-:Y:S01]  /*18c0*/  UMOV UR12, UR8 ;  /* 0x00000008000c7c82 */ /* 0x000fe20008000000 */
[----:B------:R-:W-:Y:S01]  /*18d0*/  CS2R R92, SRZ ;  /* 0x00000000005c7805 */ /* 0x000fe2000001ff00 */
[----:B------:R-:W-:Y:S01]  /*18e0*/  ULEA UR7, UR5, UR6, 0x9 ;  /* 0x0000000605077291 */ /* 0x000fe2000f8e483f */
[----:B------:R-:W-:Y:S01]  /*18f0*/  CS2R R94, SRZ ;  /* 0x00000000005e7805 */ /* 0x000fe2000001ff00 */
[----:B------:R-:W-:Y:S01]  /*1900*/  UIADD3 UR6, UR8, 0x400, URZ ;  /* 0x0000040008067890 */ /* 0x000fe2000fffe03f */
[----:B------:R-:W-:-:S02]  /*1910*/  CS2R R98, SRZ ;  /* 0x0000000000627805 */ /* 0x000fc4000001ff00 */
[----:B------:R-:W-:Y:S02]  /*1920*/  CS2R R96, SRZ ;  /* 0x0000000000607805 */ /* 0x000fe4000001ff00 */
[----:B------:R-:W-:Y:S02]  /*1930*/  CS2R R100, SRZ ;  /* 0x0000000000647805 */ /* 0x000fe4000001ff00 */
[----:B------:R-:W-:Y:S01]  /*1940*/  CS2R R102, SRZ ;  /* 0x0000000000667805 */ /* 0x000fe2000001ff00 */
[----:B------:R-:W-:Y:S01]  /*1950*/  UMOV UR14, UR7 ;  /* 0x00000007000e7c82 */ /* 0x000fe20008000000 */
[----:B------:R-:W-:Y:S01]  /*1960*/  CS2R R104, SRZ ;  /* 0x0000000000687805 */ /* 0x000fe2000001ff00 */
[----:B------:R-:W-:Y:S01]  /*1970*/  QGMMA.64x64x32.F32.E4M3.E4M3 R56, gdesc[UR12], RZ, !UPT ;  /* 0x00e000000c3879f3 */ /* 0x000fe2000c7008ff */
[----:B------:R-:W-:Y:S01]  /*1980*/  UMOV UR12, UR6 ;  /* 0x00000006000c7c82 */ /* 0x000fe20008000000 */
[----:B------:R-:W-:Y:S01]  /*1990*/  UMOV UR13, 0x40000040 ;  /* 0x40000040000d7882 */ /* 0x000fe20000000000 */
[----:B------:R-:W-:Y:S01]  /*19a0*/  UIADD3 UR6, UR8, 0x402, URZ ;  /* 0x0000040208067890 */ /* 0x000fe2000fffe03f */
[----:B------:R-:W-:Y:S01]  /*19b0*/  QGMMA.64x64x32.F32.E4M3.E4M3 R24, gdesc[UR12], RZ, !UPT ;  /* 0x00e000000c1879f3 */ /* 0x000fe2000c7008ff */
[----:B------:R-:W-:Y:S01]  /*19c0*/  UIADD3 UR12, UR8, 0x2, URZ ;  /* 0x00000002080c7890 */ /* 0x000fe2000fffe03f */
[----:B------:R-:W-:Y:S01]  /*19d0*/  CS2R R106, SRZ ;  /* 0x00000000006a7805 */ /* 0x000fe2000001ff00 */
[----:B------:R-:W-:Y:S01]  /*19e0*/  UIADD3 UR14, UR7, 0x2, URZ ;  /* 0x00000002070e7890 */ /* 0x000fe2000fffe03f */
[----:B------:R-:W-:Y:S01]  /*19f0*/  CS2R R110, SRZ ;  /* 0x00000000006e7805 */ /* 0x000fe2000001ff00 */
[----:B------:R-:W-:Y:S01]  /*1a00*/  UMOV UR13, 0x40000040 ;  /* 0x40000040000d7882 */ /* 0x000fe20000000000 */
[----:B------:R-:W-:Y:S01]  /*1a10*/  UMOV UR15, 0x40000040 ;  /* 0x40000040000f7882 */ /* 0x000fe20000000000 */
        /* <DEDUP_REMOVED lines=16> */
[----:B------:R-:W-:Y:S01]  /*1b20*/  CS2R R142, SRZ ;  /* 0x00000000008e7805 */ /* 0x000fe2000001ff00 */
[----:B------:R-:W-:Y:S02]  /*1b30*/  IMAD.MOV.U32 R145, RZ, RZ, RZ ;  /* 0x000000ffff917224 */ /* 0x000fe400078e00ff */
[----:B------:R-:W-:Y:S01]  /*1b40*/  IMAD.MOV.U32 R147, RZ, RZ, RZ ;  /* 0x000000ffff937224 */ /* 0x000fe200078e00ff */
[----:B------:R-:W-:Y:S01]  /*1b50*/  QGMMA.64x64x32.F32.E4M3.E4M3 R56, gdesc[UR12], R56 ;  /* 0x00e000000c3879f3 */ /* 0x000fe20008700838 */
[----:B------:R-:W-:Y:S01]  /*1b60*/  UMOV UR12, UR6 ;  /* 0x00000006000c7c82 */ /* 0x000fe20008000000 */
[----:B------:R-:W-:Y:S01]  /*1b70*/  UMOV UR13, 0x40000040 ;  /* 0x40000040000d7882 */ /* 0x000fe20000000000 */
[----:B------:R-:W-:Y:S01]  /*1b80*/  UIADD3 UR6, UR8, 0x404, URZ ;  /* 0x0000040408067890 */ /* 0x000fe2000fffe03f */
[----:B------:R-:W-:Y:S01]  /*1b90*/  QGMMA.64x64x32.F32.E4M3.E4M3 R24, gdesc[UR12], R24 ;  /* 0x00e000000c1879f3 */ /* 0x000fe20008700818 */
[----:B------:R-:W-:-:S02]  /*1ba0*/  UIADD3 UR12, UR8, 0x4, URZ ;  /* 0x00000004080c7890 */ /* 0x000fc4000fffe03f */
[----:B------:R-:W-:Y:S01]  /*1bb0*/  UIADD3 UR14, UR7, 0x4, URZ ;  /* 0x00000004070e7890 */ /* 0x000fe2000fffe03f */
[----:B------:R-:W-:Y:S01]  /*1bc0*/  UMOV UR13, 0x40000040 ;  /* 0x40000040000d7882 */ /* 0x000fe20000000000 */
[----:B------:R-:W-:-:S07]  /*1bd0*/  UMOV UR15, 0x40000040 ;  /* 0x40000040000f7882 */ /* 0x000fce0000000000 */
[----:B------:R-:W-:Y:S01]  /*1be0*/  QGMMA.64x64x32.F32.E4M3.E4M3 R56, gdesc[UR12], R56 ;  /* 0x00e000000c3879f3 */ /* 0x000fe20008700838 */
[----:B------:R-:W-:Y:S01]  /*1bf0*/  UMOV UR12, UR6 ;  /* 0x00000006000c7c82 */ /* 0x000fe20008000000 */
[----:B------:R-:W-:Y:S01]  /*1c00*/  UMOV UR13, 0x40000040 ;  /* 0x40000040000d7882 */ /* 0x000fe20000000000 */
[----:B------:R-:W-:Y:S01]  /*1c10*/  UMOV UR6, 0x4 ;  /* 0x0000000400067882 */ /* 0x000fe20000000000 */
[----:B------:R-:W-:Y:S01]  /*1c20*/  QGMMA.64x64x32.F32.E4M3.E4M3 R24, gdesc[UR12], R24 ;  /* 0x00e000000c1879f3 */ /* 0x000fe20008700818 */
[----:B------:R-:W-:Y:S02]  /*1c30*/  UIADD3 UR14, UR7, 0x6, URZ ;  /* 0x00000006070e7890 */ /* 0x000fe4000fffe03f */
[----:B------:R-:W-:Y:S01]  /*1c40*/  UIADD3 UR12, UR8, 0x6, URZ ;  /* 0x00000006080c7890 */ /* 0x000fe2000fffe03f */
[----:B------:R-:W-:Y:S01]  /*1c50*/  ULDC UR7, c[0x0][0x50c] ;  /* 0x0001430000077ab9 */ /* 0x000fe20000000800 */
[----:B------:R-:W-:Y:S02]  /*1c60*/  UIADD3 UR8, UR8, 0x406, URZ ;  /* 0x0000040608087890 */ /* 0x000fe4000fffe03f */
[----:B------:R-:W-:Y:S01]  /*1c70*/  UISETP.NE.AND UP0, UPT, UR7, 0x4, UPT ;  /* 0x000000040700788c */ /* 0x000fe2000bf05270 */
[----:B------:R-:W-:Y:S01]  /*1c80*/  UMOV UR13, 0x40000040 ;  /* 0x40000040000d7882 */ /* 0x000fe20000000000 */
[----:B------:R-:W-:-:S02]  /*1c90*/  UMOV UR15, 0x40000040 ;  /* 0x40000040000f7882 */ /* 0x000fc40000000000 */
[----:B------:R-:W-:-:S06]  /*1ca0*/  USEL UR7, URZ, 0x1, UP0 ;  /* 0x000000013f077887 */ /* 0x000fcc0008000000 */
[----:B------:R-:W-:Y:S01]  /*1cb0*/  ISETP.NE.AND P0, PT, RZ, UR7, PT ;  /* 0x00000007ff007c0c */ /* 0x000fe2000bf05270 */
[----:B------:R-:W-:Y:S01]  /*1cc0*/  QGMMA.64x64x32.F32.E4M3.E4M3 R56, gdesc[UR12], R56 ;  /* 0x00e000000c3879f3 */ /* 0x000fe20008700838 */
[----:B------:R-:W-:Y:S01]  /*1cd0*/  UMOV UR12, UR8 ;  /* 0x00000008000c7c82 */ /* 0x000fe20008000000 */
[----:B------:R-:W-:Y:S02]  /*1ce0*/  UMOV UR13, 0x40000040 ;  /* 0x40000040000d7882 */ /* 0x000fe40000000000 */
[----:B------:R-:W-:Y:S08]  /*1cf0*/  QGMMA.64x64x32.F32.E4M3.E4M3 R24, gdesc[UR12], R24, gsb0 ;  /* 0x00e000000c1879f3 */ /* 0x000ff00008000818 */
[----:B------:R-:W-:Y:S05]  /*1d00*/  @!P0 BRA `(.L_x_22) ;  /* 0x0000000400088947 */ /* 0x000fea0003800000 */
[----:B------:R-:W-:Y:S02]  /*1d10*/  WARPGROUP.DEPBAR.LE gsb0, 0x0 ;  /* 0x00008000000079c5 */ /* 0x000fe40000010000 */
[----:B------:R-:W-:-:S01]  /*1d20*/  FADD R147, RZ, R56 ;  /* 0x00000038ff937221 */ /* 0x000fc20000000000 */
[----:B------:R-:W-:Y:S01]  /*1d30*/  FADD R142, RZ, R57 ;  /* 0x00000039ff8e7221 */ /* 0x000fe20000000000 */
        /* <DEDUP_REMOVED lines=62> */
[----:B------:R-:W-:-:S06]  /*2120*/  UMOV UR6, URZ ;  /* 0x0000003f00067c82 */ /* 0x000fcc0008000000 */
.L_x_22:
[----:B------:R-:W-:-:S04]  /*2130*/  UIADD3 UR12, UR5, 0x1, URZ ;  /* 0x00000001050c7890 */ /* 0x000fc8000fffe03f */
[----:B------:R-:W-:-:S04]  /*2140*/  UISETP.NE.AND UP0, UPT, UR12, 0x3, UPT ;  /* 0x000000030c00788c */ /* 0x000fc8000bf05270 */
[----:B------:R-:W-:Y:S02]  /*2150*/  USEL UR8, URZ, 0x1, UP0 ;  /* 0x000000013f087887 */ /* 0x000fe40008000000 */
[----:B------:R-:W-:Y:S02]  /*2160*/  USEL UR12, UR12, URZ, UP0 ;  /* 0x0000003f0c0c7287 */ /* 0x000fe40008000000 */
[----:B------:R-:W-:-:S06]  /*2170*/  ULOP3.LUT UR8, UR4, UR8, URZ, 0x3c, !UPT ;  /* 0x0000000804087292 */ /* 0x000fcc000f8e3c3f */
[----:B------:R-:W-:Y:S01]  /*2180*/  IMAD.U32 R16, RZ, RZ, UR8 ;  /* 0x00000008ff107e24 */ /* 0x000fe2000f8e00ff */
[----:B------:R-:W-:-:S06]  /*2190*/  UMOV UR8, 0x1 ;  /* 0x0000000100087882 */ /* 0x000fcc0000000000 */
.L_x_17:
[----:B------:R-:W-:-:S04]  /*21a0*/  UISETP.LT.AND UP0, UPT, UR9, 0x1, UPT ;  /* 0x000000010900788c */ /* 0x000fc8000bf01270 */
[----:B------:R-:W-:-:S04]  /*21b0*/  USEL UR13, UR9, 0x1, UP0 ;  /* 0x00000001090d7887 */ /* 0x000fc80008000000 */
[----:B------:R-:W-:-:S04]  /*21c0*/  UIADD3 UR13, UR9, -UR13, URZ ;  /* 0x8000000d090d7290 */ /* 0x000fc8000fffe03f */
[----:B------:R-:W-:-:S06]  /*21d0*/  UISETP.GE.AND UP0, UPT, UR13, 0x1, UPT ;  /* 0x000000010d00788c */ /* 0x000fcc000bf06270 */
[----:B------:R-:W-:-:S13]  /*21e0*/  PLOP3.LUT P0, PT, PT, PT, UP0, 0x80, 0x0 ;  /* 0x000000000000781c */ /* 0x000fda0003f0f008 */
[----:B------:R-:W-:Y:S05]  /*21f0*/  @!P0 BRA `(.L_x_23) ;  /* 0x0000000800788947 */ /* 0x000fea0003800000 */
[----:B01----:R-:W-:Y:S01]  /*2200*/  IMAD.U32 R12, RZ, RZ, UR13 ;  /* 0x0000000dff0c7e24 */ /* 0x003fe2000f8e00ff */
[----:B------:R-:W-:Y:S01]  /*2210*/  ULDC UR14, c[0x0][0x50c] ;  /* 0x00014300000e7ab9 */ /* 0x000fe20000000800 */
[----:B------:R-:W-:-:S07]  /*2220*/  IMAD.U32 R13, RZ, RZ, UR5 ;  /* 0x00000005ff0d7e24 */ /* 0x000fce000f8e00ff */
.L_x_31:
[----:B------:R-:W-:-:S13]  /*2230*/  ISETP.NE.AND P1, PT, R144, 0x3, PT ;  /* 0x000000039000780c */ /* 0x000fda0003f25270 */
[----:B------:R-:W-:Y:S05]  /*2240*/  @!P1 BRA `(.L_x_24) ;  /* 0x0000000000049947 */ /* 0x000fea0003800000 */
[----:B------:R-:W-:Y:S01]  /*2250*/  BPT.TRAP 0x1 ;  /* 0x000000040000795c */ /* 0x000fe20000300000 */
.L_x_24:
[----:B------:R-:W0:Y:S01]  /*2260*/  S2UR UR13, SR_CgaCtaId ;  /* 0x00000000000d79c3 */ /* 0x000e220000008800 */
[----:B------:R-:W-:Y:S01]  /*2270*/  UMOV UR10, 0x400 ;  /* 0x00000400000a7882 */ /* 0x000fe20000000000 */
[----:B------:R-:W-:Y:S01]  /*2280*/  SHF.L.U32 R14, R16, 0x1f, RZ ;  /* 0x0000001f100e7819 */ /* 0x000fe200000006ff */
[----:B0-----:R-:W-:-:S04]  /*2290*/  ULEA UR10, UR13, UR10, 0x18 ;  /* 0x0000000a0d0a7291 */ /* 0x001fc8000f8ec03f */
[----:B------:R-:W-:-:S09]  /*22a0*/  ULEA UR13, UR12, UR10, 0x3 ;  /* 0x0000000a0c0d7291 */ /* 0x000fd2000f8e183f */
[----:B------:R0:W1:Y:S01]  /*22b0*/  SYNCS.PHASECHK.TRANS64.TRYWAIT P0, [UR13], R14 ;  /* 0x0000000eff0075a7 */ /* 0x000062000800014d */
[----:B------:R-:W-:Y:S05]  /*22c0*/  @!P1 BRA `(.L_x_25) ;  /* 0x0000000000049947 */ /* 0x000fea0003800000 */
[----:B------:R-:W-:Y:S01]  /*22d0*/  BPT.TRAP 0x1 ;  /* 0x000000040000795c */ /* 0x000fe20000300000 */
.L_x_25:
[----:B-1----:R-:W-:Y:S05]  /*22e0*/  @P0 BRA `(.L_x_26) ;  /* 0x0000000000080947 */ /* 0x002fea0003800000 */
[----:B------:R-:W1:Y:S02]  /*22f0*/  SYNCS.PHASECHK.TRANS64.TRYWAIT P0, [UR13], R14 ;  /* 0x0000000eff0075a7 */ /* 0x000e64000800014d */
[----:B-1----:R-:W-:Y:S05]  /*2300*/  @!P0 BRA `(.L_x_27) ;  /* 0x00000074005c8947 */ /* 0x002fea0003800000 */
.L_x_26:
[----:B------:R-:W-:Y:S01]  /*2310*/  UIADD3 UR13, UR10, 0x18100, URZ ;  /* 0x000181000a0d7890 */ /* 0x000fe2000fffe03f */
[----:B------:R-:W-:Y:S01]  /*2320*/  WARPGROUP.ARRIVE ;  /* 0x00000000000079c5 */ /* 0x000fe20000000000 */
[----:B------:R-:W-:Y:S02]  /*2330*/  UISETP.NE.AND UP0, UPT, UR7, URZ, UPT ;  /* 0x0000003f0700728c */ /* 0x000fe4000bf05270 */
[----:B------:R-:W-:Y:S02]  /*2340*/  USHF.R.U32.HI UR13, URZ, 0x4, UR13 ;  /* 0x000000043f0d7899 */ /* 0x000fe4000801160d */
[----:B------:R-:W-:Y:S02]  /*2350*/  USEL UR8, UR8, URZ, !UP0 ;  /* 0x0000003f08087287 */ /* 0x000fe4000c000000 */
[----:B------:R-:W-:Y:S02]  /*2360*/  ULOP3.LUT UR13, UR13, 0x3fff, URZ, 0xc0, !UPT ;  /* 0x00003fff0d0d7892 */ /* 0x000fe4000f8ec03f */
[----:B------:R-:W-:-:S02]  /*2370*/  ULOP3.LUT UR7, UR11, 0x10000, URZ, 0xfc, !UPT ;  /* 0x000100000b077892 */ /* 0x000fc4000f8efc3f */
[----:B------:R-:W-:Y:S02]  /*2380*/  ULOP3.LUT UR13, UR13, 0x10000, URZ, 0xfc, !UPT ;  /* 0x000100000d0d7892 */ /* 0x000fe4000f8efc3f */
[----:B------:R-:W-:Y:S02]  /*2390*/  UISETP.NE.U32.AND UP0, UPT, UR8, URZ, UPT ;  /* 0x0000003f0800728c */ /* 0x000fe4000bf05070 */
[----:B------:R-:W-:Y:S02]  /*23a0*/  ULEA UR8, UR12, UR7, 0xb ;  /* 0x000000070c087291 */ /* 0x000fe4000f8e583f */
[----:B------:R-:W-:Y:S02]  /*23b0*/  ULEA UR7, UR12, UR13, 0x9 ;  /* 0x0000000d0c077291 */ /* 0x000fe4000f8e483f */
[----:B------:R-:W-:Y:S01]  /*23c0*/  UIADD3 UR13, UR8, 0x400, URZ ;  /* 0x00000400080d7890 */ /* 0x000fe2000fffe03f */
[----:B------:R-:W-:Y:S02]  /*23d0*/  UMOV UR17, 0x40000040 ;  /* 0x4000004000117882 */ /* 0x000fe40000000000 */
[----:B------:R-:W-:Y:S01]  /*23e0*/  UMOV UR16, UR8 ;  /* 0x0000000800107c82 */ /* 0x000fe20008000000 */
[----:B------:R-:W-:Y:S01]  /*23f0*/  UMOV UR19, 0x40000040 ;  /* 0x4000004000137882 */ /* 0x000fe20000000000 */
[----:B------:R-:W-:Y:S01]  /*2400*/  UMOV UR18, UR7 ;  /* 0x0000000700127c82 */ /* 0x000fe20008000000 */
[----:B------:R-:W-:Y:S01]  /*2410*/  UIADD3 UR6, UR6, 0x4, URZ ;  /* 0x0000000406067890 */ /* 0x000fe2000fffe03f */
[----:B------:R-:W-:Y:S01]  /*2420*/  QGMMA.64x64x32.F32.E4M3.E4M3 R56, gdesc[UR16], R56, UP0 ;  /* 0x00e00000103879f3 */ /* 0x000fe2000bf00838 */
[----:B------:R-:W-:Y:S01]  /*2430*/  UMOV UR16, UR13 ;  /* 0x0000000d00107c82 */ /* 0x000fe20008000000 */
[----:B------:R-:W-:Y:S01]  /*2440*/  UMOV UR17, 0x40000040 ;  /* 0x4000004000117882 */ /* 0x000fe20000000000 */
[----:B------:R-:W-:Y:S01]  /*2450*/  UIADD3 UR13, UR8, 0x402, URZ ;  /* 0x00000402080d7890 */ /* 0x000fe2000fffe03f */
[----:B------:R-:W-:Y:S01]  /*2460*/  QGMMA.64x64x32.F32.E4M3.E4M3 R24, gdesc[UR16], R24, UP0 ;  /* 0x00e00000101879f3 */ /* 0x000fe2000bf00818 */
[----:B------:R-:W-:-:S02]  /*2470*/  UIADD3 UR16, UR8, 0x2, URZ ;  /* 0x0000000208107890 */ /* 0x000fc4000fffe03f */
[----:B------:R-:W-:Y:S01]  /*2480*/  UIADD3 UR18, UR7, 0x2, URZ ;  /* 0x0000000207127890 */ /* 0x000fe2000fffe03f */
[----:B------:R-:W-:Y:S01]  /*2490*/  UMOV UR17, 0x40000040 ;  /* 0x4000004000117882 */ /* 0x000fe20000000000 */
[----:B------:R-:W-:Y:S01]  /*24a0*/  UMOV UR19, 0x40000040 ;  /* 0x4000004000137882 */ /* 0x000fe20000000000 */
[----:B------:R-:W-:-:S06]  /*24b0*/  UISETP.NE.AND UP0, UPT, UR6, UR14, UPT ;  /* 0x0000000e0600728c */ /* 0x000fcc000bf05270 */
[----:B------:R-:W-:Y:S01]  /*24c0*/  QGMMA.64x64x32.F32.E4M3.E4M3 R56, gdesc[UR16], R56 ;  /* 0x00e00000103879f3 */ /* 0x000fe20008700838 */
[----:B------:R-:W-:Y:S01]  /*24d0*/  UMOV UR16, UR13 ;  /* 0x0000000d00107c82 */ /* 0x000fe20008000000 */
[----:B------:R-:W-:Y:S01]  /*24e0*/  UMOV UR17, 0x40000040 ;  /* 0x4000004000117882 */ /* 0x000fe20000000000 */
[----:B------:R-:W-:Y:S01]  /*24f0*/  UIADD3 UR13, UR8, 0x404, URZ ;  /* 0x00000404080d7890 */ /* 0x000fe2000fffe03f */
[----:B------:R-:W-:Y:S01]  /*2500*/  QGMMA.64x64x32.F32.E4M3.E4M3 R24, gdesc[UR16], R24 ;  /* 0x00e00000101879f3 */ /* 0x000fe20008700818 */
[----:B------:R-:W-:Y:S02]  /*2510*/  UIADD3 UR16, UR8, 0x4, URZ ;  /* 0x0000000408107890 */ /* 0x000fe4000fffe03f */
[----:B------:R-:W-:Y:S01]  /*2520*/  UIADD3 UR18, UR7, 0x4, URZ ;  /* 0x0000000407127890 */ /* 0x000fe2000fffe03f */
[----:B------:R-:W-:Y:S01]  /*2530*/  UMOV UR17, 0x40000040 ;  /* 0x4000004000117882 */ /* 0x000fe20000000000 */
[----:B------:R-:W-:-:S07]  /*2540*/  UMOV UR19, 0x40000040 ;  /* 0x4000004000137882 */ /* 0x000fce0000000000 */
[----:B------:R-:W-:Y:S01]  /*2550*/  QGMMA.64x64x32.F32.E4M3.E4M3 R56, gdesc[UR16], R56 ;  /* 0x00e00000103879f3 */ /* 0x000fe20008700838 */
[----:B------:R-:W-:Y:S01]  /*2560*/  UMOV UR16, UR13 ;  /* 0x0000000d00107c82 */ /* 0x000fe20008000000 */
[----:B------:R-:W-:Y:S02]  /*2570*/  UMOV UR17, 0x40000040 ;  /* 0x4000004000117882 */ /* 0x000fe40000000000 */
[----:B------:R-:W-:Y:S01]  /*2580*/  QGMMA.64x64x32.F32.E4M3.E4M3 R24, gdesc[UR16], R24 ;  /* 0x00e00000101879f3 */ /* 0x000fe20008700818 */
[----:B------:R-:W-:Y:S02]  /*2590*/  UIADD3 UR16, UR8, 0x6, URZ ;  /* 0x0000000608107890 */ /* 0x000fe4000fffe03f */
[----:B------:R-:W-:Y:S02]  /*25a0*/  UIADD3 UR18, UR7, 0x6, URZ ;  /* 0x0000000607127890 */ /* 0x000fe4000fffe03f */
[----:B------:R-:W-:Y:S01]  /*25b0*/  UIADD3 UR8, UR8, 0x406, URZ ;  /* 0x0000040608087890 */ /* 0x000fe2000fffe03f */
[----:B------:R-:W-:Y:S01]  /*25c0*/  UMOV UR17, 0x40000040 ;  /* 0x4000004000117882 */ /* 0x000fe20000000000 */
[----:B------:R-:W-:Y:S01]  /*25d0*/  UMOV UR19, 0x40000040 ;  /* 0x4000004000137882 */ /* 0x000fe20000000000 */
[----:B------:R-:W-:-:S06]  /*25e0*/  USEL UR7, URZ, 0x1, UP0 ;  /* 0x000000013f077887 */ /* 0x000fcc0008000000 */
[----:B------:R-:W-:Y:S01]  /*25f0*/  ISETP.NE.AND P0, PT, RZ, UR7, PT ;  /* 0x00000007ff007c0c */ /* 0x000fe2000bf05270 */
[----:B------:R-:W-:Y:S01]  /*2600*/  QGMMA.64x64x32.F32.E4M3.E4M3 R56, gdesc[UR16], R56 ;  /* 0x00e00000103879f3 */ /* 0x000fe20008700838 */
[----:B------:R-:W-:Y:S01]  /*2610*/  UMOV UR16, UR8 ;  /* 0x0000000800107c82 */ /* 0x000fe20008000000 */
[----:B------:R-:W-:Y:S02]  /*2620*/  UMOV UR17, 0x40000040 ;  /* 0x4000004000117882 */ /* 0x000fe40000000000 */
[----:B------:R-:W-:Y:S03]  /*2630*/  QGMMA.64x64x32.F32.E4M3.E4M3 R24, gdesc[UR16], R24, gsb0 ;  /* 0x00e00000101879f3 */ /* 0x000fe60008000818 */
[----:B------:R-:W-:-:S05]  /*2640*/  WARPGROUP.DEPBAR.LE gsb0, 0x1 ;  /* 0x00008000000079c5 */ /* 0x000fca0000010100 */
[----:B------:R-:W-:Y:S05]  /*2650*/  @!P0 BRA `(.L_x_28) ;  /* 0x0000000400088947 */ /* 0x000fea0003800000 */
[----:B------:R-:W-:Y:S02]  /*2660*/  WARPGROUP.DEPBAR.LE gsb0, 0x0 ;  /* 0x00008000000079c5 */ /* 0x000fe40000010000 */
[----:B------:R-:W-:-:S01]  /*2670*/  FADD R147, R56, R147 ;  /* 0x0000009338937221 */ /* 0x000fc20000000000 */
[----:B------:R-:W-:Y:S01]  /*2680*/  FADD R142, R57, R142 ;  /* 0x0000008e398e7221 */ /* 0x000fe20000000000 */
        /* <DEDUP_REMOVED lines=62> */
[----:B------:R-:W-:-:S06]  /*2a70*/  UMOV UR6, URZ ;  /* 0x0000003f00067c82 */ /* 0x000fcc0008000000 */
.L_x_28:
[----:B------:R-:W-:Y:S05]  /*2a80*/  @!P1 BRA `(.L_x_29) ;  /* 0x0000000000049947 */ /* 0x000fea0003800000 */
[----:B------:R-:W-:Y:S01]  /*2a90*/  BPT.TRAP 0x1 ;  /* 0x000000040000795c */ /* 0x000fe20000300000 */
.L_x_29:
[----:B------:R-:W-:-:S13]  /*2aa0*/  ISETP.NE.AND P0, PT, R6, RZ, PT ;  /* 0x000000ff0600720c */ /* 0x000fda0003f05270 */
[----:B01----:R-:W-:-:S05]  /*2ab0*/  @P0 LEA R14, R13, UR10, 0x3 ;  /* 0x0000000a0d0e0c11 */ /* 0x003fca000f8e18ff */
[----:B------:R-:W-:-:S05]  /*2ac0*/  @P0 VIADD R14, R14, 0x18 ;  /* 0x000000180e0e0836 */ /* 0x000fca0000000000 */
[----:B------:R-:W-:-:S04]  /*2ad0*/  @P0 PRMT R14, R5, 0x654, R14 ;  /* 0x00000654050e0816 */ /* 0x000fc8000000000e */
[----:B------:R0:W-:Y:S01]  /*2ae0*/  @P0 SYNCS.ARRIVE.TRANS64.RED.A1T0 RZ, [R14+URZ], RZ ;  /* 0x000000ff0eff09a7 */ /* 0x0001e2000810043f */
[----:B------:R-:W-:-:S13]  /*2af0*/  ISETP.GT.U32.AND P0, PT, R4, 0x1, PT ;  /* 0x000000010400780c */ /* 0x000fda0003f04070 */
[----:B0-----:R-:W-:Y:S05]  /*2b00*/  @P0 BRA `(.L_x_30) ;  /* 0x0000000000040947 */ /* 0x001fea0003800000 */
[----:B------:R-:W-:Y:S01]  /*2b10*/  BPT.TRAP 0x1 ;  /* 0x000000040000795c */ /* 0x000fe20000300000 */
.L_x_30:
[----:B------:R-:W-:Y:S01]  /*2b20*/  UIADD3 UR12, UR12, 0x1, URZ ;  /* 0x000000010c0c7890 */ /* 0x000fe2000fffe03f */
[C---:B------:R-:W-:Y:S01]  /*2b30*/  ISETP.GT.AND P1, PT, R12.reuse, 0x1, PT ;  /* 0x000000010c00780c */ /* 0x040fe20003f24270 */
[----:B------:R-:W-:Y:S02]  /*2b40*/  VIADD R13, R13, 0x1 ;  /* 0x000000010d0d7836 */ /* 0x000fe40000000000 */
[----:B------:R-:W-:Y:S01]  /*2b50*/  UISETP.NE.AND UP0, UPT, UR12, 0x3, UPT ;  /* 0x000000030c00788c */ /* 0x000fe2000bf05270 */
[----:B------:R-:W-:Y:S02]  /*2b60*/  VIADD R12, R12, 0xffffffff ;  /* 0xffffffff0c0c7836 */ /* 0x000fe40000000000 */
[C---:B------:R-:W-:Y:S01]  /*2b70*/  ISETP.NE.AND P0, PT, R13.reuse, 0x3, PT ;  /* 0x000000030d00780c */ /* 0x040fe20003f05270 */
[----:B------:R-:W-:Y:S02]  /*2b80*/  USEL UR8, URZ, 0x1, UP0 ;  /* 0x000000013f087887 */ /* 0x000fe40008000000 */
[----:B------:R-:W-:Y:S01]  /*2b90*/  USEL UR12, UR12, URZ, UP0 ;  /* 0x0000003f0c0c7287 */ /* 0x000fe20008000000 */
[----:B------:R-:W-:-:S03]  /*2ba0*/  SEL R13, R13, RZ, P0 ;  /* 0x000000ff0d0d7207 */ /* 0x000fc60000000000 */
[----:B------:R-:W-:Y:S01]  /*2bb0*/  LOP3.LUT R16, R16, UR8, RZ, 0x3c, !PT ;  /* 0x0000000810107c12 */ /* 0x000fe2000f8e3cff */
[----:B------:R-:W-:Y:S01]  /*2bc0*/  UMOV UR8, 0x1 ;  /* 0x0000000100087882 */ /* 0x000fe20000000000 */
[----:B------:R-:W-:Y:S06]  /*2bd0*/  @P1 BRA `(.L_x_31) ;  /* 0xfffffff400941947 */ /* 0x000fec000383ffff */
.L_x_23:
[----:B------:R-:W-:Y:S01]  /*2be0*/  UISETP.NE.AND UP0, UPT, UR6, URZ, UPT ;  /* 0x0000003f0600728c */ /* 0x000fe2000bf05270 */
[----:B01----:R-:W0:Y:S03]  /*2bf0*/  LDC R12, c[0x0][0x28c] ;  /* 0x0000a300ff0c7b82 */ /* 0x003e260000000800 */
[----:B------:R-:W-:-:S06]  /*2c00*/  USEL UR6, URZ, 0x1, !UP0 ;  /* 0x000000013f067887 */ /* 0x000fcc000c000000 */
[----:B------:R-:W-:Y:S02]  /*2c10*/  ISETP.NE.AND P0, PT, RZ, UR6, PT ;  /* 0x00000006ff007c0c */ /* 0x000fe4000bf05270 */
[----:B0-----:R-:W-:-:S11]  /*2c20*/  ISETP.GE.AND P1, PT, R12, 0x1, PT ;  /* 0x000000010c00780c */ /* 0x001fd60003f26270 */
[----:B------:R-:W-:Y:S05]  /*2c30*/  @!P0 BRA `(.L_x_32) ;  /* 0x0000000400048947 */ /* 0x000fea0003800000 */
[----:B------:R-:W-:Y:S02]  /*2c40*/  WARPGROUP.DEPBAR.LE gsb0, 0x0 ;  /* 0x00008000000079c5 */ /* 0x000fe40000010000 */
[----:B------:R-:W-:Y:S01]  /*2c50*/  FADD R147, R56, R147 ;  /* 0x0000009338937221 */ /* 0x000fe20000000000 */
        /* <DEDUP_REMOVED lines=62> */
[----:B------:R-:W-:-:S07]  /*3040*/  FADD R20, R20, R55 ;  /* 0x0000003714147221 */ /* 0x000fce0000000000 */
.L_x_32:
[----:B------:R-:W-:Y:S02]  /*3050*/  WARPGROUP.DEPBAR.LE gsb0, 0x0 ;  /* 0x00008000000079c5 */ /* 0x000fe40000010000 */
[----:B------:R-:W-:Y:S05]  /*3060*/  @!P1 BRA `(.L_x_33) ;  /* 0x0000000000549947 */ /* 0x000fea0003800000 */
[----:B------:R-:W-:-:S13]  /*3070*/  ISETP.NE.AND P0, PT, R144, 0x3, PT ;  /* 0x000000039000780c */ /* 0x000fda0003f05270 */
[----:B------:R-:W-:Y:S05]  /*3080*/  @!P0 BRA `(.L_x_34) ;  /* 0x0000000000048947 */ /* 0x000fea0003800000 */
[----:B------:R-:W-:Y:S01]  /*3090*/  BPT.TRAP 0x1 ;  /* 0x000000040000795c */ /* 0x000fe20000300000 */
.L_x_34:
[----:B------:R-:W-:Y:S01]  /*30a0*/  ISETP.NE.AND P0, PT, R6, RZ, PT ;  /* 0x000000ff0600720c */ /* 0x000fe20003f05270 */
[----:B------:R-:W-:Y:S01]  /*30b0*/  BSSY B0, `(.L_x_35) ;  /* 0x000000e000007945 */ /* 0x000fe20003800000 */
[----:B------:R-:W-:-:S11]  /*30c0*/  ISETP.GT.U32.AND P1, PT, R4, 0x1, PT ;  /* 0x000000010400780c */ /* 0x000fd60003f24070 */
[----:B------:R-:W-:Y:S05]  /*30d0*/  @!P0 BRA `(.L_x_36) ;  /* 0x00000000002c8947 */ /* 0x000fea0003800000 */
[----:B------:R-:W-:-:S04]  /*30e0*/  UISETP.LT.AND UP0, UPT, UR9, 0x1, UPT ;  /* 0x000000010900788c */ /* 0x000fc8000bf01270 */
[----:B------:R-:W-:-:S04]  /*30f0*/  USEL UR8, UR9, 0x1, UP0 ;  /* 0x0000000109087887 */ /* 0x000fc80008000000 */
[----:B------:R-:W-:-:S04]  /*3100*/  UIADD3 UR8, UR5, UR9, -UR8 ;  /* 0x0000000905087290 */ /* 0x000fc8000fffe808 */
[----:B------:R-:W-:-:S04]  /*3110*/  UIMAD.WIDE.U32 UR6, UR8, -0x55555555, URZ ;  /* 0xaaaaaaab080678a5 */ /* 0x000fc8000f8e003f */
[----:B------:R-:W-:-:S04]  /*3120*/  USHF.R.U32.HI UR6, URZ, 0x1, UR7 ;  /* 0x000000013f067899 */ /* 0x000fc80008011607 */
[----:B------:R-:W-:-:S04]  /*3130*/  UIMAD UR8, UR6, -0x3, UR8 ;  /* 0xfffffffd060878a4 */ /* 0x000fc8000f8e0208 */
[----:B------:R-:W-:-:S04]  /*3140*/  ULEA UR8, UR8, UR10, 0x3 ;  /* 0x0000000a08087291 */ /* 0x000fc8000f8e183f */
[----:B------:R-:W-:-:S06]  /*3150*/  UIADD3 UR8, UR8, 0x18, URZ ;  /* 0x0000001808087890 */ /* 0x000fcc000fffe03f */
[----:B------:R-:W-:-:S05]  /*3160*/  IMAD.U32 R12, RZ, RZ, UR8 ;  /* 0x00000008ff0c7e24 */ /* 0x000fca000f8e00ff */
[----:B------:R-:W-:-:S04]  /*3170*/  PRMT R12, R5, 0x654, R12 ;  /* 0x00000654050c7816 */ /* 0x000fc8000000000c */
[----:B------:R0:W-:Y:S03]  /*3180*/  SYNCS.ARRIVE.TRANS64.RED.A1T0 RZ, [R12+URZ], RZ ;  /* 0x000000ff0cff79a7 */ /* 0x0001e6000810043f */
.L_x_36:
[----:B------:R-:W-:Y:S05]  /*3190*/  BSYNC B0 ;  /* 0x0000000000007941 */ /* 0x000fea0003800000 */
.L_x_35:
[----:B------:R-:W-:Y:S05]  /*31a0*/  @P1 BRA `(.L_x_33) ;  /* 0x0000000000041947 */ /* 0x000fea0003800000 */
[----:B------:R-:W-:Y:S01]  /*31b0*/  BPT.TRAP 0x1 ;  /* 0x000000040000795c */ /* 0x000fe20000300000 */
.L_x_33:
[----:B------:R-:W1:Y:S01]  /*31c0*/  LDC R16, c[0x0][0x288] ;  /* 0x0000a200ff107b82 */ /* 0x000e620000000800 */
[----:B------:R-:W-:Y:S01]  /*31d0*/  IMAD.SHL.U32 R33, R11, 0x40, RZ ;  /* 0x000000400b217824 */ /* 0x000fe200078e00ff */
[--C-:B0-----:R-:W-:Y:S01]  /*31e0*/  SHF.R.U32.HI R12, RZ, 0x2, R0.reuse ;  /* 0x00000002ff0c7819 */ /* 0x101fe20000011600 */
[----:B------:R-:W-:Y:S01]  /*31f0*/  UIADD3 UR5, UR9, UR5, URZ ;  /* 0x0000000509057290 */ /* 0x000fe2000fffe03f */
[----:B------:R-:W-:Y:S01]  /*3200*/  LOP3.LUT R14, R0, 0x60, RZ, 0xc0, !PT ;  /* 0x00000060000e7812 */ /* 0x000fe200078ec0ff */
[----:B------:R-:W-:Y:S01]  /*3210*/  IMAD.SHL.U32 R34, R10, 0x100, RZ ;  /* 0x000001000a227824 */ /* 0x000fe200078e00ff */
[----:B------:R-:W-:Y:S01]  /*3220*/  SHF.R.U32.HI R15, RZ, 0x7, R0 ;  /* 0x00000007ff0f7819 */ /* 0x000fe20000011600 */
[----:B------:R-:W-:Y:S01]  /*3230*/  UISETP.GT.U32.AND UP0, UPT, UR5, 0x2, UPT ;  /* 0x000000020500788c */ /* 0x000fe2000bf04070 */
[----:B------:R-:W-:Y:S01]  /*3240*/  LOP3.LUT R13, R12, 0x7, RZ, 0xc0, !PT ;  /* 0x000000070c0d7812 */ /* 0x000fe200078ec0ff */
[C---:B------:R-:W-:Y:S01]  /*3250*/  IMAD.SHL.U32 R26, R0.reuse, 0x2, RZ ;  /* 0x00000002001a7824 */ /* 0x040fe200078e00ff */
[----:B------:R-:W-:Y:S01]  /*3260*/  SHF.R.U32.HI R14, RZ, 0x1, R14 ;  /* 0x00000001ff0e7819 */ /* 0x000fe2000001160e */
[----:B------:R-:W-:Y:S01]  /*3270*/  ULDC UR12, c[0x0][0x284] ;  /* 0x0000a100000c7ab9 */ /* 0x000fe20000000800 */
[----:B------:R-:W-:Y:S01]  /*3280*/  LOP3.LUT R12, R15, 0x1, RZ, 0xc0, !PT ;  /* 0x000000010f0c7812 */ /* 0x000fe200078ec0ff */
[----:B------:R-:W-:Y:S01]  /*3290*/  UISETP.LT.U32.AND UP0, UPT, UR9, 0x3, UP0 ;  /* 0x000000030900788c */ /* 0x000fe20008701070 */
[----:B------:R-:W-:Y:S01]  /*32a0*/  IADD3 R17, RZ, -R14, -R13 ;  /* 0x8000000eff117210 */ /* 0x000fe20007ffe80d */
[----:B------:R-:W-:Y:S01]  /*32b0*/  UISETP.GE.U32.AND UP1, UPT, UR9, 0x3, UPT ;  /* 0x000000030900788c */ /* 0x000fe2000bf26070 */
[----:B------:R-:W-:Y:S01]  /*32c0*/  LOP3.LUT R15, R0, 0x3, RZ, 0xc0, !PT ;  /* 0x00000003000f7812 */ /* 0x000fe200078ec0ff */
[C---:B------:R-:W-:Y:S01]  /*32d0*/  IMAD.SHL.U32 R24, R12.reuse, 0x40, RZ ;  /* 0x000000400c187824 */ /* 0x040fe200078e00ff */
[----:B------:R-:W-:Y:S01]  /*32e0*/  SHF.R.S32.HI R29, RZ, 0x1f, R7 ;  /* 0x0000001fff1d7819 */ /* 0x000fe20000011407 */
[----:B------:R-:W-:Y:S01]  /*32f0*/  UIMAD.WIDE.U32 UR6, UR5, -0x55555555, URZ ;  /* 0xaaaaaaab050678a5 */ /* 0x000fe2000f8e003f */
[C---:B------:R-:W-:Y:S01]  /*3300*/  LOP3.LUT R26, R33.reuse, 0x6, R26, 0xf8, !PT ;  /* 0x00000006211a7812 */ /* 0x040fe200078ef81a */
[----:B------:R-:W-:Y:S01]  /*3310*/  USEL UR8, URZ, 0x1, !UP0 ;  /* 0x000000013f087887 */ /* 0x000fe2000c000000 */
[----:B------:R-:W-:Y:S01]  /*3320*/  IMAD R17, R12, -0x40, R17 ;  /* 0xffffffc00c117824 */ /* 0x000fe200078e0211 */
[----:B------:R-:W-:Y:S01]  /*3330*/  ULDC.64 UR10, c[0x0][0x5d0] ;  /* 0x00017400000a7ab9 */ /* 0x000fe20000000a00 */
[----:B-1----:R-:W-:Y:S01]  /*3340*/  ISETP.GE.AND P0, PT, R33, R16, PT ;  /* 0x000000102100720c */ /* 0x002fe20003f06270 */
[----:B------:R-:W-:Y:S01]  /*3350*/  IMAD R12, R15, -0x2, R16 ;  /* 0xfffffffe0f0c7824 */ /* 0x000fe200078e0210 */
[----:B------:R-:W-:Y:S01]  /*3360*/  SHF.R.S32.HI R27, RZ, 0x1f, R26 ;  /* 0x0000001fff1b7819 */ /* 0x000fe2000001141a */
[----:B------:R-:W-:Y:S01]  /*3370*/  IMAD R16, R29, UR10, RZ ;  /* 0x0000000a1d107c24 */ /* 0x000fe2000f8e02ff */
[----:B------:R-:W-:Y:S01]  /*3380*/  ISETP.GE.OR P0, PT, R34, UR12, P0 ;  /* 0x0000000c22007c0c */ /* 0x000fe20008706670 */
[----:B------:R-:W-:Y:S01]  /*3390*/  USHF.R.U32.HI UR6, URZ, 0x1, UR7 ;  /* 0x000000013f067899 */ /* 0x000fe20008011607 */
[----:B------:R-:W-:Y:S01]  /*33a0*/  LOP3.LUT R35, R24, 0x40, R13, 0xe2, !PT ;  /* 0x0000004018237812 */ /* 0x000fe200078ee20d */
[----:B------:R-:W-:Y:S01]  /*33b0*/  ULOP3.LUT UR4, UR4, UR8, URZ, 0x3c, !UPT ;  /* 0x0000000804047292 */ /* 0x000fe2000f8e3c3f */
[----:B------:R-:W-:Y:S01]  /*33c0*/  IMAD.WIDE R24, R10, 0x100, RZ ;  /* 0x000001000a187825 */ /* 0x000fe200078e02ff */
[----:B------:R-:W-:Y:S01]  /*33d0*/  UIMAD UR5, UR6, -0x3, UR5 ;  /* 0xfffffffd060578a4 */ /* 0x000fe2000f8e0205 */
[----:B------:R-:W-:Y:S01]  /*33e0*/  IADD3 R34, -R34, UR12, R17 ;  /* 0x0000000c22227c10 */ /* 0x000fe2000fffe111 */
[----:B------:R-:W-:Y:S01]  /*33f0*/  @UP1 ULOP3.LUT UR4, UR4, 0x1, UR6, 0x78, !UPT ;  /* 0x0000000104041892 */ /* 0x000fe2000f8e7806 */
[C---:B------:R-:W-:Y:S01]  /*3400*/  IMAD R13, R7.reuse, UR11, R16 ;  /* 0x0000000b070d7c24 */ /* 0x040fe2000f8e0210 */
[----:B------:R-:W-:Y:S01]  /*3410*/  LOP3.LUT R35, R24, R35, R14, 0xfe, !PT ;  /* 0x0000002318237212 */ /* 0x000fe200078efe0e */
[----:B------:R-:W-:-:S04]  /*3420*/  IMAD.WIDE.U32 R10, R7, UR10, R26 ;  /* 0x0000000a070a7c25 */ /* 0x000fc8000f8e001a */
[----:B------:R-:W-:Y:S02]  /*3430*/  IMAD.IADD R11, R11, 0x1, R13 ;  /* 0x000000010b0b7824 */ /* 0x000fe400078e020d */
[----:B------:R-:W-:Y:S02]  /*3440*/  IMAD.IADD R33, R12, 0x1, -R33 ;  /* 0x000000010c217824 */ /* 0x000fe400078e0a21 */
[----:B------:R-:W-:Y:S01]  /*3450*/  IMAD.MOV.U32 R32, RZ, RZ, -0x1 ;  /* 0xffffffffff207424 */ /* 0x000fe200078e00ff */
[----:B------:R-:W-:Y:S06]  /*3460*/  @P0 BRA `(.L_x_37) ;  /* 0x0000004800040947 */ /* 0x000fec0003800000 */
[----:B------:R-:W0:Y:S01]  /*3470*/  LDC.64 R30, c[0x0][0x5c8] ;  /* 0x00017200ff1e7b82 */ /* 0x000e220000000a00 */
[----:B------:R-:W-:Y:S01]  /*3480*/  ULDC.64 UR6, c[0x0][0x5c0] ;  /* 0x0001700000067ab9 */ /* 0x000fe20000000a00 */
[----:B------:R-:W-:Y:S01]  /*3490*/  BSSY B0, `(.L_x_37) ;  /* 0x000047e000007945 */ /* 0x000fe20003800000 */
[-C--:B0-----:R-:W-:Y:S02]  /*34a0*/  IMAD R12, R25, R30.reuse, RZ ;  /* 0x0000001e190c7224 */ /* 0x081fe400078e02ff */
[----:B------:R-:W-:-:S04]  /*34b0*/  IMAD.WIDE.U32 R10, R35, R30, R10 ;  /* 0x0000001e230a7225 */ /* 0x000fc800078e000a */
[----:B------:R-:W-:Y:S01]  /*34c0*/  IMAD R15, R35, R31, R12 ;  /* 0x0000001f230f7224 */ /* 0x000fe200078e020c */
[----:B------:R-:W-:Y:S01]  /*34d0*/  IADD3 R16, P4, R10, UR6, RZ ;  /* 0x000000060a107c10 */ /* 0x000fe2000ff9e0ff */
[C---:B------:R-:W-:Y:S01]  /*34e0*/  IMAD.SHL.U32 R13, R30.reuse, 0x80, RZ ;  /* 0x000000801e0d7824 */ /* 0x040fe200078e00ff */
[C---:B------:R-:W-:Y:S01]  /*34f0*/  LEA R28, P2, R30.reuse, R10, 0x3 ;  /* 0x0000000a1e1c7211 */ /* 0x040fe200078418ff */
[----:B------:R-:W-:Y:S01]  /*3500*/  IMAD.IADD R36, R11, 0x1, R15 ;  /* 0x000000010b247824 */ /* 0x000fe200078e020f */
[----:B------:R-:W-:Y:S02]  /*3510*/  SHF.L.U64.HI R11, R30, 0x7, R31 ;  /* 0x000000071e0b7819 */ /* 0x000fe4000001021f */
[----:B------:R-:W-:Y:S02]  /*3520*/  IADD3 R12, P1, P0, R10, UR6, R13 ;  /* 0x000000060a0c7c10 */ /* 0x000fe4000f83e00d */
[----:B------:R-:W-:Y:S02]  /*3530*/  IADD3.X R17, R36, UR7, RZ, P4, !PT ;  /* 0x0000000724117c10 */ /* 0x000fe4000a7fe4ff */
[----:B---3-5:R-:W-:-:S02]  /*3540*/  FSETP.NEU.AND P4, PT, R9, RZ, PT ;  /* 0x000000ff0900720b */ /* 0x028fc40003f8d000 */
[----:B------:R-:W-:Y:S02]  /*3550*/  LEA.HI.X R30, R30, R36, R31, 0x3, P2 ;  /* 0x000000241e1e7211 */ /* 0x000fe400010f1c1f */
[C---:B------:R-:W-:Y:S02]  /*3560*/  IADD3 R14, P2, R28.reuse, UR6, RZ ;  /* 0x000000061c0e7c10 */ /* 0x040fe4000ff5e0ff */
[----:B------:R-:W-:Y:S02]  /*3570*/  IADD3 R10, P5, P6, R28, UR6, R13 ;  /* 0x000000061c0a7c10 */ /* 0x000fe4000febe00d */
[--C-:B------:R-:W-:Y:S02]  /*3580*/  IADD3.X R13, R36, UR7, R11.reuse, P1, P0 ;  /* 0x00000007240d7c10 */ /* 0x100fe40008fe040b */
[C---:B------:R-:W-:Y:S02]  /*3590*/  IADD3.X R15, R30.reuse, UR7, RZ, P2, !PT ;  /* 0x000000071e0f7c10 */ /* 0x040fe400097fe4ff */
[----:B------:R-:W-:Y:S01]  /*35a0*/  IADD3.X R11, R30, UR7, R11, P5, P6 ;  /* 0x000000071e0b7c10 */ /* 0x000fe2000afec40b */
[----:B------:R-:W-:Y:S06]  /*35b0*/  @!P4 BRA `(.L_x_38) ;  /* 0x00000034009cc947 */ /* 0x000fec0003800000 */
[----:B------:R-:W-:Y:S01]  /*35c0*/  ULDC.64 UR6, c[0x0][0x5b8] ;  /* 0x00016e0000067ab9 */ /* 0x000fe20000000a00 */
[----:B------:R-:W-:Y:S01]  /*35d0*/  ISETP.GE.AND P0, PT, R34, 0x1, PT ;  /* 0x000000012200780c */ /* 0x000fe20003f06270 */
[----:B------:R-:W-:Y:S01]  /*35e0*/  IMAD R28, R29, UR6, RZ ;  /* 0x000000061d1c7c24 */ /* 0x000fe2000f8e02ff */
[----:B------:R-:W-:Y:S01]  /*35f0*/  ULDC.64 UR10, c[0x0][0x5a8] ;  /* 0x00016a00000a7ab9 */ /* 0x000fe20000000a00 */
[----:B------:R-:W-:Y:S01]  /*3600*/  IMAD.WIDE.U32 R26, R7, UR6, R26 ;  /* 0x00000006071a7c25 */ /* 0x000fe2000f8e001a */
[----:B------:R-:W-:Y:S01]  /*3610*/  ISETP.LT.OR P4, PT, R33, 0x1, !P0 ;  /* 0x000000012100780c */ /* 0x000fe20004781670 */
[----:B------:R-:W-:Y:S02]  /*3620*/  BSSY B1, `(.L_x_39) ;  /* 0x000000c000017945 */ /* 0x000fe40003800000 */
[----:B------:R-:W-:Y:S01]  /*3630*/  IMAD R7, R7, UR7, R28 ;  /* 0x0000000707077c24 */ /* 0x000fe2000f8e021c */
[----:B------:R-:W-:Y:S02]  /*3640*/  ULDC.64 UR6, c[0x0][0x5b0] ;  /* 0x00016c0000067ab9 */ /* 0x000fe40000000a00 */
[----:B------:R-:W-:-:S02]  /*3650*/  IMAD R30, R25, UR6, RZ ;  /* 0x00000006191e7c24 */ /* 0x000fc4000f8e02ff */
[----:B------:R-:W-:Y:S02]  /*3660*/  IMAD.IADD R27, R27, 0x1, R7 ;  /* 0x000000011b1b7824 */ /* 0x000fe400078e0207 */
[C---:B------:R-:W-:Y:S02]  /*3670*/  IMAD R7, R35.reuse, UR7, R30 ;  /* 0x0000000723077c24 */ /* 0x040fe4000f8e021e */
[----:B------:R-:W-:-:S03]  /*3680*/  IMAD.WIDE.U32 R28, R35, UR6, R26 ;  /* 0x00000006231c7c25 */ /* 0x000fc6000f8e001a */
[----:B------:R-:W-:-:S04]  /*3690*/  IADD3 R28, P1, R28, UR10, RZ ;  /* 0x0000000a1c1c7c10 */ /* 0x000fc8000ff3e0ff */
[--C-:B------:R-:W-:Y:S02]  /*36a0*/  IADD3.X R29, R29, UR11, R7.reuse, P1, !PT ;  /* 0x0000000b1d1d7c10 */ /* 0x100fe40008ffe407 */
[----:B------:R-:W-:Y:S01]  /*36b0*/  PRMT R7, RZ, 0x7610, R7 ;  /* 0x00007610ff077816 */ /* 0x000fe20000000007 */
[----:B------:R-:W-:Y:S06]  /*36c0*/  @P4 BRA `(.L_x_40) ;  /* 0x0000000000044947 */ /* 0x000fec0003800000 */
[----:B------:R0:W5:Y:S02]  /*36d0*/  LDG.E.U8 R7, desc[UR20][R28.64] ;  /* 0x000000141c077981 */ /* 0x000164000c1e1100 */
.L_x_40:
[----:B------:R-:W-:Y:S05]  /*36e0*/  BSYNC B1 ;  /* 0x0000000000017941 */ /* 0x000fea0003800000 */
.L_x_39:
[----:B-----5:R-:W-:Y:S01]  /*36f0*/  LOP3.LUT R7, R7, 0xff, RZ, 0xc0, !PT ;  /* 0x000000ff07077812 */ /* 0x020fe200078ec0ff */
[----:B------:R-:W-:Y:S01]  /*3700*/  BSSY B1, `(.L_x_41) ;  /* 0x000000b000017945 */ /* 0x000fe20003800000 */
[----:B------:R-:W-:Y:S02]  /*3710*/  ISETP.LT.OR P2, PT, R33, 0x2, !P0 ;  /* 0x000000022100780c */ /* 0x000fe40004741670 */
[----:B------:R-:W-:-:S05]  /*3720*/  F2FP.F16.E4M3.UNPACK_B R7, R7 ;  /* 0x00000007ff07723e */ /* 0x000fca00020006ff */
[----:B------:R-:W-:Y:S01]  /*3730*/  HADD2.F32 R30, -RZ, R7.H0_H0 ;  /* 0x20000007ff1e7230 */ /* 0x000fe20000004100 */
[----:B------:R-:W-:-:S04]  /*3740*/  PRMT R7, RZ, 0x7610, R7 ;  /* 0x00007610ff077816 */ /* 0x000fc80000000007 */
[----:B------:R-:W-:-:S04]  /*3750*/  FMUL R30, R30, R9 ;  /* 0x000000091e1e7220 */ /* 0x000fc80000400000 */
[----:B--2---:R-:W-:-:S05]  /*3760*/  FFMA R30, R147, R8, R30 ;  /* 0x00000008931e7223 */ /* 0x004fca000000001e */
[----:B------:R-:W-:-:S05]  /*3770*/  F2FP.SATFINITE.E4M3.F32.PACK_AB_MERGE_C R31, RZ, R30, RZ ;  /* 0x0000001eff1f723e */ /* 0x000fca00048070ff */
[----:B------:R1:W-:Y:S01]  /*3780*/  @!P4 STG.E.U8 desc[UR20][R16.64], R31 ;  /* 0x0000001f1000c986 */ /* 0x0003e2000c101114 */
[----:B------:R-:W-:Y:S05]  /*3790*/  @P2 BRA `(.L_x_42) ;  /* 0x0000000000042947 */ /* 0x000fea0003800000 */
[----:B------:R2:W5:Y:S02]  /*37a0*/  LDG.E.U8 R7, desc[UR20][R28.64+0x1] ;  /* 0x000001141c077981 */ /* 0x000564000c1e1100 */
.L_x_42:
[----:B------:R-:W-:Y:S05]  /*37b0*/  BSYNC B1 ;  /* 0x0000000000017941 */ /* 0x000fea0003800000 */
.L_x_41:
[----:B-----5:R-:W-:Y:S01]  /*37c0*/  LOP3.LUT R7, R7, 0xff, RZ, 0xc0, !PT ;  /* 0x000000ff07077812 */ /* 0x020fe200078ec0ff */
[----:B------:R-:W-:Y:S01]  /*37d0*/  BSSY B1, `(.L_x_43) ;  /* 0x0000013000017945 */ /* 0x000fe20003800000 */
[----:B------:R-:W-:Y:S02]  /*37e0*/  IADD3 R37, P1, R35, 0x8, RZ ;  /* 0x0000000823257810 */ /* 0x000fe40007f3e0ff */
[----:B------:R-:W-:-:S03]  /*37f0*/  F2FP.F16.E4M3.UNPACK_B R7, R7 ;  /* 0x00000007ff07723e */ /* 0x000fc600020006ff */
[----:B-1----:R-:W-:Y:S01]  /*3800*/  IMAD.X R31, RZ, RZ, R25, P1 ;  /* 0x000000ffff1f7224 */ /* 0x002fe200008e0619 */
[----:B------:R-:W-:Y:S01]  /*3810*/  ISETP.GE.AND P1, PT, R34, 0x9, PT ;  /* 0x000000092200780c */ /* 0x000fe20003f26270 */
[----:B------:R-:W-:Y:S02]  /*3820*/  HADD2.F32 R30, -RZ, R7.H0_H0 ;  /* 0x20000007ff1e7230 */ /* 0x000fe40000004100 */
[----:B------:R-:W-:Y:S01]  /*3830*/  IMAD R36, R31, UR6, RZ ;  /* 0x000000061f247c24 */ /* 0x000fe2000f8e02ff */
[----:B------:R-:W-:Y:S02]  /*3840*/  ISETP.LT.OR P5, PT, R33, 0x1, !P1 ;  /* 0x000000012100780c */ /* 0x000fe40004fa1670 */
[----:B------:R-:W-:Y:S01]  /*3850*/  FMUL R7, R30, R9 ;  /* 0x000000091e077220 */ /* 0x000fe20000400000 */
[----:B------:R-:W-:-:S04]  /*3860*/  IMAD.WIDE.U32 R30, R37, UR6, R26 ;  /* 0x00000006251e7c25 */ /* 0x000fc8000f8e001a */
[----:B------:R-:W-:Y:S01]  /*3870*/  FFMA R7, R142, R8, R7 ;  /* 0x000000088e077223 */ /* 0x000fe20000000007 */
[----:B------:R-:W-:Y:S01]  /*3880*/  IMAD R37, R37, UR7, R36 ;  /* 0x0000000725257c24 */ /* 0x000fe2000f8e0224 */
[----:B------:R-:W-:-:S03]  /*3890*/  IADD3 R30, P4, R30, UR10, RZ ;  /* 0x0000000a1e1e7c10 */ /* 0x000fc6000ff9e0ff */
[----:B------:R-:W-:Y:S02]  /*38a0*/  F2FP.SATFINITE.E4M3.F32.PACK_AB_MERGE_C R39, RZ, R7, RZ ;  /* 0x00000007ff27723e */ /* 0x000fe400048070ff */
[----:B------:R-:W-:Y:S02]  /*38b0*/  IADD3.X R31, R31, UR11, R37, P4, !PT ;  /* 0x0000000b1f1f7c10 */ /* 0x000fe4000a7fe425 */
[----:B------:R-:W-:Y:S01]  /*38c0*/  PRMT R7, RZ, 0x7610, R7 ;  /* 0x00007610ff077816 */ /* 0x000fe20000000007 */
[----:B------:R1:W-:Y:S01]  /*38d0*/  @!P2 STG.E.U8 desc[UR20][R16.64+0x1], R39 ;  /* 0x000001271000a986 */ /* 0x0003e2000c101114 */
[----:B------:R-:W-:Y:S05]  /*38e0*/  @P5 BRA `(.L_x_44) ;  /* 0x0000000000045947 */ /* 0x000fea0003800000 */
[----:B------:R3:W5:Y:S02]  /*38f0*/  LDG.E.U8 R7, desc[UR20][R30.64] ;  /* 0x000000141e077981 */ /* 0x000764000c1e1100 */
.L_x_44:
[----:B------:R-:W-:Y:S05]  /*3900*/  BSYNC B1 ;  /* 0x0000000000017941 */ /* 0x000fea0003800000 */
.L_x_43:
[----:B-----5:R-:W-:Y:S01]  /*3910*/  LOP3.LUT R7, R7, 0xff, RZ, 0xc0, !PT ;  /* 0x000000ff07077812 */ /* 0x020fe200078ec0ff */
[----:B------:R-:W-:Y:S01]  /*3920*/  BSSY B1, `(.L_x_45) ;  /* 0x000000b000017945 */ /* 0x000fe20003800000 */
[----:B------:R-:W-:Y:S02]  /*3930*/  ISETP.LT.OR P2, PT, R33, 0x2, !P1 ;  /* 0x000000022100780c */ /* 0x000fe40004f41670 */
[----:B------:R-:W-:-:S05]  /*3940*/  F2FP.F16.E4M3.UNPACK_B R7, R7 ;  /* 0x00000007ff07723e */ /* 0x000fca00020006ff */
[----:B------:R-:W-:Y:S01]  /*3950*/  HADD2.F32 R36, -RZ, R7.H0_H0 ;  /* 0x20000007ff247230 */ /* 0x000fe20000004100 */
[----:B------:R-:W-:-:S04]  /*3960*/  PRMT R7, RZ, 0x7610, R7 ;  /* 0x00007610ff077816 */ /* 0x000fc80000000007 */
[----:B------:R-:W-:-:S04]  /*3970*/  FMUL R36, R36, R9 ;  /* 0x0000000924247220 */ /* 0x000fc80000400000 */
[----:B------:R-:W-:-:S05]  /*3980*/  FFMA R36, R145, R8, R36 ;  /* 0x0000000891247223 */ /* 0x000fca0000000024 */
[----:B------:R-:W-:-:S05]  /*3990*/  F2FP.SATFINITE.E4M3.F32.PACK_AB_MERGE_C R37, RZ, R36, RZ ;  /* 0x00000024ff25723e */ /* 0x000fca00048070ff */
[----:B------:R4:W-:Y:S01]  /*39a0*/  @!P5 STG.E.U8 desc[UR20][R14.64], R37 ;  /* 0x000000250e00d986 */ /* 0x0009e2000c101114 */
[----:B------:R-:W-:Y:S05]  /*39b0*/  @P2 BRA `(.L_x_46) ;  /* 0x0000000000042947 */ /* 0x000fea0003800000 */
[----:B------:R0:W5:Y:S02]  /*39c0*/  LDG.E.U8 R7, desc[UR20][R30.64+0x1] ;  /* 0x000001141e077981 */ /* 0x000164000c1e1100 */
.L_x_46:
[----:B------:R-:W-:Y:S05]  /*39d0*/  BSYNC B1 ;  /* 0x0000000000017941 */ /* 0x000fea0003800000 */
.L_x_45:
[----:B-----5:R-:W-:Y:S01]  /*39e0*/  LOP3.LUT R7, R7, 0xff, RZ, 0xc0, !PT ;  /* 0x000000ff07077812 */ /* 0x020fe200078ec0ff */
[----:B------:R-:W-:Y:S01]  /*39f0*/  BSSY B1, `(.L_x_47) ;  /* 0x000000b000017945 */ /* 0x000fe20003800000 */
[----:B------:R-:W-:Y:S02]  /*3a00*/  ISETP.LT.OR P4, PT, R33, 0x9, !P0 ;  /* 0x000000092100780c */ /* 0x000fe40004781670 */
[----:B------:R-:W-:-:S05]  /*3a10*/  F2FP.F16.E4M3.UNPACK_B R7, R7 ;  /* 0x00000007ff07723e */ /* 0x000fca00020006ff */
[----:B------:R-:W-:-:S05]  /*3a20*/  HADD2.F32 R36, -RZ, R7.H0_H0 ;  /* 0x20000007ff247230 */ /* 0x000fca0000004100 */
[----:B------:R-:W-:-:S04]  /*3a30*/  FMUL R7, R36, R9 ;  /* 0x0000000924077220 */ /* 0x000fc80000400000 */
[----:B------:R-:W-:-:S05]  /*3a40*/  FFMA R7, R140, R8, R7 ;  /* 0x000000088c077223 */ /* 0x000fca0000000007 */
[----:B----4-:R-:W-:Y:S02]  /*3a50*/  F2FP.SATFINITE.E4M3.F32.PACK_AB_MERGE_C R37, RZ, R7, RZ ;  /* 0x00000007ff25723e */ /* 0x010fe400048070ff */
[----:B------:R-:W-:-:S03]  /*3a60*/  PRMT R7, RZ, 0x7610, R7 ;  /* 0x00007610ff077816 */ /* 0x000fc60000000007 */
[----:B------:R4:W-:Y:S01]  /*3a70*/  @!P2 STG.E.U8 desc[UR20][R14.64+0x1], R37 ;  /* 0x000001250e00a986 */ /* 0x0009e2000c101114 */
[----:B------:R-:W-:Y:S05]  /*3a80*/  @P4 BRA `(.L_x_48) ;  /* 0x0000000000044947 */ /* 0x000fea0003800000 */
[----:B------:R0:W5:Y:S02]  /*3a90*/  LDG.E.U8 R7, desc[UR20][R28.64+0x8] ;  /* 0x000008141c077981 */ /* 0x000164000c1e1100 */
.L_x_48:
[----:B------:R-:W-:Y:S05]  /*3aa0*/  BSYNC B1 ;  /* 0x0000000000017941 */ /* 0x000fea0003800000 */
.L_x_47:
        /* <DEDUP_REMOVED lines=8> */
[----:B----4-:R-:W-:-:S05]  /*3b30*/  F2FP.SATFINITE.E4M3.F32.PACK_AB_MERGE_C R37, RZ, R36, RZ ;  /* 0x00000024ff25723e */ /* 0x010fca00048070ff */
[----:B------:R4:W-:Y:S01]  /*3b40*/  @!P4 STG.E.U8 desc[UR20][R16.64+0x8], R37 ;  /* 0x000008251000c986 */ /* 0x0009e2000c101114 */
[----:B------:R-:W-:Y:S05]  /*3b50*/  @P2 BRA `(.L_x_50) ;  /* 0x0000000000042947 */ /* 0x000fea0003800000 */
[----:B------:R0:W5:Y:S02]  /*3b60*/  LDG.E.U8 R7, desc[UR20][R28.64+0x9] ;  /* 0x000009141c077981 */ /* 0x000164000c1e1100 */
.L_x_50:
[----:B------:R-:W-:Y:S05]  /*3b70*/  BSYNC B1 ;  /* 0x0000000000017941 */ /* 0x000fea0003800000 */
.L_x_49:
        /* <DEDUP_REMOVED lines=12> */
.L_x_52:
[----:B------:R-:W-:Y:S05]  /*3c40*/  BSYNC B1 ;  /* 0x0000000000017941 */ /* 0x000fea0003800000 */
.L_x_51:
        /* <DEDUP_REMOVED lines=12> */
.L_x_54:
[----:B------:R-:W-:Y:S05]  /*3d10*/  BSYNC B1 ;  /* 0x0000000000017941 */ /* 0x000fea0003800000 */
.L_x_53:
        /* <DEDUP_REMOVED lines=12> */
.L_x_56:
[----:B------:R-:W-:Y:S05]  /*3de0*/  BSYNC B1 ;  /* 0x0000000000017941 */ /* 0x000fea0003800000 */
.L_x_55:
        /* <DEDUP_REMOVED lines=12> */
.L_x_58:
[----:B------:R-:W-:Y:S05]  /*3eb0*/  BSYNC B1 ;  /* 0x0000000000017941 */ /* 0x000fea0003800000 */
.L_x_57:
        /* <DEDUP_REMOVED lines=12> */
.L_x_60:
[----:B------:R-:W-:Y:S05]  /*3f80*/  BSYNC B1 ;  /* 0x0000000000017941 */ /* 0x000fea0003800000 */
.L_x_59:
        /* <DEDUP_REMOVED lines=12> */
.L_x_62:
[----:B------:R-:W-:Y:S05]  /*4050*/  BSYNC B1 ;  /* 0x0000000000017941 */ /* 0x000fea0003800000 */
.L_x_61:
        /* <DEDUP_REMOVED lines=12> */
.L_x_64:
[----:B------:R-:W-:Y:S05]  /*4120*/  BSYNC B1 ;  /* 0x0000000000017941 */ /* 0x000fea0003800000 */
.L_x_63:
        /* <DEDUP_REMOVED lines=12> */
.L_x_66:
[----:B------:R-:W-:Y:S05]  /*41f0*/  BSYNC B1 ;  /* 0x0000000000017941 */ /* 0x000fea0003800000 */
.L_x_65:
        /* <DEDUP_REMOVED lines=12> */
.L_x_68:
[----:B------:R-:W-:Y:S05]  /*42c0*/  BSYNC B1 ;  /* 0x0000000000017941 */ /* 0x000fea0003800000 */
.L_x_67:
        /* <DEDUP_REMOVED lines=12> */
.L_x_70:
[----:B------:R-:W-:Y:S05]  /*4390*/  BSYNC B1 ;  /* 0x0000000000017941 */ /* 0x000fea0003800000 */
.L_x_69:
        /* <DEDUP_REMOVED lines=12> */
.L_x_72:
[----:B------:R-:W-:Y:S05]  /*4460*/  BSYNC B1 ;  /* 0x0000000000017941 */ /* 0x000fea0003800000 */
.L_x_71:
        /* <DEDUP_REMOVED lines=12> */
.L_x_74:
[----:B------:R-:W-:Y:S05]  /*4530*/  BSYNC B1 ;  /* 0x0000000000017941 */ /* 0x000fea0003800000 */
.L_x_73:
        /* <DEDUP_REMOVED lines=12> */
.L_x_76:
[----:B------:R-:W-:Y:S05]  /*4600*/  BSYNC B1 ;  /* 0x0000000000017941 */ /* 0x000fea0003800000 */
.L_x_75:
        /* <DEDUP_REMOVED lines=12> */
.L_x_78:
[----:B------:R-:W-:Y:S05]  /*46d0*/  BSYNC B1 ;  /* 0x0000000000017941 */ /* 0x000fea0003800000 */
.L_x_77:
        /* <DEDUP_REMOVED lines=12> */
.L_x_80:
[----:B------:R-:W-:Y:S05]  /*47a0*/  BSYNC B1 ;  /* 0x0000000000017941 */ /* 0x000fea0003800000 */
.L_x_79:
        /* <DEDUP_REMOVED lines=12> */
.L_x_82:
[----:B------:R-:W-:Y:S05]  /*4870*/  BSYNC B1 ;  /* 0x0000000000017941 */ /* 0x000fea0003800000 */
.L_x_81:
        /* <DEDUP_REMOVED lines=12> */
.L_x_84:
[----:B------:R-:W-:Y:S05]  /*4940*/  BSYNC B1 ;  /* 0x0000000000017941 */ /* 0x000fea0003800000 */
.L_x_83:
        /* <DEDUP_REMOVED lines=12> */
.L_x_86:
[----:B------:R-:W-:Y:S05]  /*4a10*/  BSYNC B1 ;  /* 0x0000000000017941 */ /* 0x000fea0003800000 */
.L_x_85:
        /* <DEDUP_REMOVED lines=12> */
.L_x_88:
[----:B------:R-:W-:Y:S05]  /*4ae0*/  BSYNC B1 ;  /* 0x0000000000017941 */ /* 0x000fea0003800000 */
.L_x_87:
        /* <DEDUP_REMOVED lines=12> */
.L_x_90:
[----:B------:R-:W-:Y:S05]  /*4bb0*/  BSYNC B1 ;  /* 0x0000000000017941 */ /* 0x000fea0003800000 */
.L_x_89:
        /* <DEDUP_REMOVED lines=12> */
.L_x_92:
[----:B------:R-:W-:Y:S05]  /*4c80*/  BSYNC B1 ;  /* 0x0000000000017941 */ /* 0x000fea0003800000 */
.L_x_91:
        /* <DEDUP_REMOVED lines=12> */
.L_x_94:
[----:B------:R-:W-:Y:S05]  /*4d50*/  BSYNC B1 ;  /* 0x0000000000017941 */ /* 0x000fea0003800000 */
.L_x_93:
        /* <DEDUP_REMOVED lines=12> */
.L_x_96:
[----:B------:R-:W-:Y:S05]  /*4e20*/  BSYNC B1 ;  /* 0x0000000000017941 */ /* 0x000fea0003800000 */
.L_x_95:
        /* <DEDUP_REMOVED lines=12> */
.L_x_98:
[----:B------:R-:W-:Y:S05]  /*4ef0*/  BSYNC B1 ;  /* 0x0000000000017941 */ /* 0x000fea0003800000 */
.L_x_97:
[----:B-----5:R-:W-:Y:S01]  /*4f00*/  LOP3.LUT R7, R7, 0xff, RZ, 0xc0, !PT ;  /* 0x000000ff07077812 */ /* 0x020fe200078ec0ff */
[----:B------:R-:W-:Y:S01]  /*4f10*/  BSSY B1, `(.L_x_99) ;  /* 0x000000b000017945 */ /* 0x000fe20003800000 */
[----:B------:R-:W-:Y:S02]  /*4f20*/  ISETP.LT.OR P2, PT, R33, 0x39, !P1 ;  /* 0x000000392100780c */ /* 0x000fe40004f41670 */
[----:B------:R-:W-:-:S05]  /*4f30*/  F2FP.F16.E4M3.UNPACK_B R7, R7 ;  /* 0x00000007ff07723e */ /* 0x000fca00020006ff */
[----:B0-2---:R-:W-:-:S05]  /*4f40*/  HADD2.F32 R28, -RZ, R7.H0_H0 ;  /* 0x20000007ff1c7230 */ /* 0x005fca0000004100 */
[----:B------:R-:W-:-:S04]  /*4f50*/  FMUL R7, R28, R9 ;  /* 0x000000091c077220 */ /* 0x000fc80000400000 */
[----:B------:R-:W-:-:S05]  /*4f60*/  FFMA R7, R114, R8, R7 ;  /* 0x0000000872077223 */ /* 0x000fca0000000007 */
[----:B------:R-:W-:Y:S02]  /*4f70*/  F2FP.SATFINITE.E4M3.F32.PACK_AB_MERGE_C R29, RZ, R7, RZ ;  /* 0x00000007ff1d723e */ /* 0x000fe400048070ff */
[----:B------:R-:W-:-:S03]  /*4f80*/  PRMT R7, RZ, 0x7610, R7 ;  /* 0x00007610ff077816 */ /* 0x000fc60000000007 */
[----:B------:R0:W-:Y:S01]  /*4f90*/  @!P0 STG.E.U8 desc[UR20][R16.64+0x39], R29 ;  /* 0x0000391d10008986 */ /* 0x0001e2000c101114 */
[----:B------:R-:W-:Y:S05]  /*4fa0*/  @P2 BRA `(.L_x_100) ;  /* 0x0000000000042947 */ /* 0x000fea0003800000 */
[----:B------:R2:W5:Y:S02]  /*4fb0*/  LDG.E.U8 R7, desc[UR20][R30.64+0x38] ;  /* 0x000038141e077981 */ /* 0x000564000c1e1100 */
.L_x_100:
[----:B------:R-:W-:Y:S05]  /*4fc0*/  BSYNC B1 ;  /* 0x0000000000017941 */ /* 0x000fea0003800000 */
.L_x_99:
[----:B-----5:R-:W-:Y:S01]  /*4fd0*/  LOP3.LUT R7, R7, 0xff, RZ, 0xc0, !PT ;  /* 0x000000ff07077812 */ /* 0x020fe200078ec0ff */
[----:B------:R-:W-:Y:S01]  /*4fe0*/  BSSY B1, `(.L_x_101) ;  /* 0x000000b000017945 */ /* 0x000fe20003800000 */
[----:B------:R-:W-:Y:S02]  /*4ff0*/  ISETP.LT.OR P1, PT, R33, 0x3a, !P1 ;  /* 0x0000003a2100780c */ /* 0x000fe40004f21670 */
[----:B------:R-:W-:-:S05]  /*5000*/  F2FP.F16.E4M3.UNPACK_B R7, R7 ;  /* 0x00000007ff07723e */ /* 0x000fca00020006ff */
[----:B01--4-:R-:W-:Y:S01]  /*5010*/  HADD2.F32 R16, -RZ, R7.H0_H0 ;  /* 0x20000007ff107230 */ /* 0x013fe20000004100 */
[----:B------:R-:W-:-:S04]  /*5020*/  PRMT R7, RZ, 0x7610, R7 ;  /* 0x00007610ff077816 */ /* 0x000fc80000000007 */
[----:B------:R-:W-:-:S04]  /*5030*/  FMUL R16, R16, R9 ;  /* 0x0000000910107220 */ /* 0x000fc80000400000 */
[----:B------:R-:W-:-:S05]  /*5040*/  FFMA R16, R117, R8, R16 ;  /* 0x0000000875107223 */ /* 0x000fca0000000010 */
[----:B------:R-:W-:-:S05]  /*5050*/  F2FP.SATFINITE.E4M3.F32.PACK_AB_MERGE_C R17, RZ, R16, RZ ;  /* 0x00000010ff11723e */ /* 0x000fca00048070ff */
[----:B------:R0:W-:Y:S01]  /*5060*/  @!P2 STG.E.U8 desc[UR20][R14.64+0x38], R17 ;  /* 0x000038110e00a986 */ /* 0x0001e2000c101114 */
[----:B------:R-:W-:Y:S05]  /*5070*/  @P1 BRA `(.L_x_102) ;  /* 0x0000000000041947 */ /* 0x000fea0003800000 */
[----:B------:R1:W5:Y:S02]  /*5080*/  LDG.E.U8 R7, desc[UR20][R30.64+0x39] ;  /* 0x000039141e077981 */ /* 0x000364000c1e1100 */
.L_x_102:
[----:B------:R-:W-:Y:S05]  /*5090*/  BSYNC B1 ;  /* 0x0000000000017941 */ /* 0x000fea0003800000 */
.L_x_101:
[----:B-----5:R-:W-:Y:S01]  /*50a0*/  LOP3.LUT R7, R7, 0xff, RZ, 0xc0, !PT ;  /* 0x000000ff07077812 */ /* 0x020fe200078ec0ff */
[----:B------:R-:W-:Y:S01]  /*50b0*/  BSSY B1, `(.L_x_103) ;  /* 0x0000013000017945 */ /* 0x000fe20003800000 */
[----:B------:R-:W-:Y:S02]  /*50c0*/  IADD3 R29, P0, R35, 0x80, RZ ;  /* 0x00000080231d7810 */ /* 0x000fe40007f1e0ff */
[----:B------:R-:W-:-:S03]  /*50d0*/  F2FP.F16.E4M3.UNPACK_B R7, R7 ;  /* 0x00000007ff07723e */ /* 0x000fc600020006ff */
[----:B0-----:R-:W-:Y:S01]  /*50e0*/  IMAD.X R17, RZ, RZ, R25, P0 ;  /* 0x000000ffff117224 */ /* 0x001fe200000e0619 */
        /* <DEDUP_REMOVED lines=9> */
[----:B-123--:R-:W-:Y:S02]  /*5180*/  F2FP.SATFINITE.E4M3.F32.PACK_AB_MERGE_C R31, RZ, R7, RZ ;  /* 0x00000007ff1f723e */ /* 0x00efe400048070ff */
[----:B------:R-:W-:Y:S02]  /*5190*/  IADD3.X R17, R17, UR11, R29, P2, !PT ;  /* 0x0000000b11117c10 */ /* 0x000fe400097fe41d */
[----:B------:R-:W-:Y:S01]  /*51a0*/  PRMT R7, RZ, 0x7610, R7 ;  /* 0x00007610ff077816 */ /* 0x000fe20000000007 */
[----:B------:R0:W-:Y:S01]  /*51b0*/  @!P1 STG.E.U8 desc[UR20][R14.64+0x39], R31 ;  /* 0x0000391f0e009986 */ /* 0x0001e2000c101114 */
[----:B------:R-:W-:Y:S05]  /*51c0*/  @P4 BRA `(.L_x_104) ;  /* 0x0000000000044947 */ /* 0x000fea0003800000 */
[----:B------:R1:W5:Y:S02]  /*51d0*/  LDG.E.U8 R7, desc[UR20][R16.64] ;  /* 0x0000001410077981 */ /* 0x000364000c1e1100 */
.L_x_104:
[----:B------:R-:W-:Y:S05]  /*51e0*/  BSYNC B1 ;  /* 0x0000000000017941 */ /* 0x000fea0003800000 */
.L_x_103:
[----:B-----5:R-:W-:Y:S01]  /*51f0*/  LOP3.LUT R7, R7, 0xff, RZ, 0xc0, !PT ;  /* 0x000000ff07077812 */ /* 0x020fe200078ec0ff */
[----:B------:R-:W-:Y:S01]  /*5200*/  BSSY B1, `(.L_x_105) ;  /* 0x000000b000017945 */ /* 0x000fe20003800000 */
[----:B------:R-:W-:Y:S02]  /*5210*/  ISETP.LT.OR P2, PT, R33, 0x2, !P0 ;  /* 0x000000022100780c */ /* 0x000fe40004741670 */
[----:B------:R-:W-:-:S05]  /*5220*/  F2FP.F16.E4M3.UNPACK_B R7, R7 ;  /* 0x00000007ff07723e */ /* 0x000fca00020006ff */
[----:B0-----:R-:W-:Y:S01]  /*5230*/  HADD2.F32 R14, -RZ, R7.H0_H0 ;  /* 0x20000007ff0e7230 */ /* 0x001fe20000004100 */
[----:B------:R-:W-:-:S04]  /*5240*/  PRMT R7, RZ, 0x7610, R7 ;  /* 0x00007610ff077816 */ /* 0x000fc80000000007 */
[----:B------:R-:W-:-:S04]  /*5250*/  FMUL R14, R14, R9 ;  /* 0x000000090e0e7220 */ /* 0x000fc80000400000 */
[----:B------:R-:W-:-:S05]  /*5260*/  FFMA R14, R115, R8, R14 ;  /* 0x00000008730e7223 */ /* 0x000fca000000000e */
[----:B------:R-:W-:-:S05]  /*5270*/  F2FP.SATFINITE.E4M3.F32.PACK_AB_MERGE_C R15, RZ, R14, RZ ;  /* 0x0000000eff0f723e */ /* 0x000fca00048070ff */
[----:B------:R0:W-:Y:S01]  /*5280*/  @!P4 STG.E.U8 desc[UR20][R12.64], R15 ;  /* 0x0000000f0c00c986 */ /* 0x0001e2000c101114 */
[----:B------:R-:W-:Y:S05]  /*5290*/  @P2 BRA `(.L_x_106) ;  /* 0x0000000000042947 */ /* 0x000fea0003800000 */
[----:B------:R2:W5:Y:S02]  /*52a0*/  LDG.E.U8 R7, desc[UR20][R16.64+0x1] ;  /* 0x0000011410077981 */ /* 0x000564000c1e1100 */
.L_x_106:
[----:B------:R-:W-:Y:S05]  /*52b0*/  BSYNC B1 ;  /* 0x0000000000017941 */ /* 0x000fea0003800000 */
.L_x_105:
[----:B-----5:R-:W-:Y:S01]  /*52c0*/  LOP3.LUT R7, R7, 0xff, RZ, 0xc0, !PT ;  /* 0x000000ff07077812 */ /* 0x020fe200078ec0ff */
[----:B------:R-:W-:Y:S01]  /*52d0*/  BSSY B1, `(.L_x_107) ;  /* 0x0000013000017945 */ /* 0x000fe20003800000 */
[----:B------:R-:W-:Y:S02]  /*52e0*/  IADD3 R35, P1, R35, 0x88, RZ ;  /* 0x0000008823237810 */ /* 0x000fe40007f3e0ff */
[----:B------:R-:W-:-:S03]  /*52f0*/  F2FP.F16.E4M3.UNPACK_B R7, R7 ;  /* 0x00000007ff07723e */ /* 0x000fc600020006ff */
[----:B------:R-:W-:Y:S01]  /*5300*/  IMAD.X R24, RZ, RZ, R25, P1 ;  /* 0x000000ffff187224 */ /* 0x000fe200008e0619 */
[----:B------:R-:W-:Y:S01]  /*5310*/  ISETP.GE.AND P1, PT, R34, 0x89, PT ;  /* 0x000000892200780c */ /* 0x000fe20003f26270 */
[----:B------:R-:W-:Y:S02]  /*5320*/  HADD2.F32 R14, -RZ, R7.H0_H0 ;  /* 0x20000007ff0e7230 */ /* 0x000fe40000004100 */
[----:B------:R-:W-:Y:S01]  /*5330*/  IMAD R24, R24, UR6, RZ ;  /* 0x0000000618187c24 */ /* 0x000fe2000f8e02ff */
[----:B------:R-:W-:Y:S01]  /*5340*/  ISETP.LT.OR P5, PT, R33, 0x1, !P1 ;  /* 0x000000012100780c */ /* 0x000fe20004fa1670 */
[----:B------:R-:W-:-:S04]  /*5350*/  IMAD.WIDE.U32 R26, R35, UR6, R26 ;  /* 0x00000006231a7c25 */ /* 0x000fc8000f8e001a */
[----:B------:R-:W-:Y:S01]  /*5360*/  FMUL R7, R14, R9 ;  /* 0x000000090e077220 */ /* 0x000fe20000400000 */
[----:B------:R-:W-:-:S03]  /*5370*/  IMAD R35, R35, UR7, R24 ;  /* 0x0000000723237c24 */ /* 0x000fc6000f8e0218 */
[----:B------:R-:W-:Y:S01]  /*5380*/  FFMA R7, R110, R8, R7 ;  /* 0x000000086e077223 */ /* 0x000fe20000000007 */
[----:B------:R-:W-:-:S04]  /*5390*/  IADD3 R14, P4, R26, UR10, RZ ;  /* 0x0000000a1a0e7c10 */ /* 0x000fc8000ff9e0ff */
[----:B------:R-:W-:Y:S02]  /*53a0*/  F2FP.SATFINITE.E4M3.F32.PACK_AB_MERGE_C R25, RZ, R7, RZ ;  /* 0x00000007ff19723e */ /* 0x000fe400048070ff */
[----:B0-----:R-:W-:Y:S02]  /*53b0*/  IADD3.X R15, R27, UR11, R35, P4, !PT ;  /* 0x0000000b1b0f7c10 */ /* 0x001fe4000a7fe423 */
[----:B------:R-:W-:Y:S01]  /*53c0*/  PRMT R7, RZ, 0x7610, R7 ;  /* 0x00007610ff077816 */ /* 0x000fe20000000007 */
[----:B------:R0:W-:Y:S01]  /*53d0*/  @!P2 STG.E.U8 desc[UR20][R12.64+0x1], R25 ;  /* 0x000001190c00a986 */ /* 0x0001e2000c101114 */
[----:B------:R-:W-:Y:S05]  /*53e0*/  @P5 BRA `(.L_x_108) ;  /* 0x0000000000045947 */ /* 0x000fea0003800000 */
[----:B------:R3:W5:Y:S02]  /*53f0*/  LDG.E.U8 R7, desc[UR20][R14.64] ;  /* 0x000000140e077981 */ /* 0x000764000c1e1100 */
.L_x_108:
[----:B------:R-:W-:Y:S05]  /*5400*/  BSYNC B1 ;  /* 0x0000000000017941 */ /* 0x000fea0003800000 */
.L_x_107:
        /* <DEDUP_REMOVED lines=8> */
[----:B0-----:R-:W-:-:S05]  /*5490*/  F2FP.SATFINITE.E4M3.F32.PACK_AB_MERGE_C R25, RZ, R24, RZ ;  /* 0x00000018ff19723e */ /* 0x001fca00048070ff */
[----:B------:R0:W-:Y:S01]  /*54a0*/  @!P5 STG.E.U8 desc[UR20][R10.64], R25 ;  /* 0x000000190a00d986 */ /* 0x0001e2000c101114 */
[----:B------:R-:W-:Y:S05]  /*54b0*/  @P2 BRA `(.L_x_110) ;  /* 0x0000000000042947 */ /* 0x000fea0003800000 */
[----:B------:R4:W5:Y:S02]  /*54c0*/  LDG.E.U8 R7, desc[UR20][R14.64+0x1] ;  /* 0x000001140e077981 */ /* 0x000964000c1e1100 */
.L_x_110:
[----:B------:R-:W-:Y:S05]  /*54d0*/  BSYNC B1 ;  /* 0x0000000000017941 */ /* 0x000fea0003800000 */
.L_x_109:
[----:B-----5:R-:W-:Y:S01]  /*54e0*/  LOP3.LUT R7, R7, 0xff, RZ, 0xc0, !PT ;  /* 0x000000ff07077812 */ /* 0x020fe200078ec0ff */
[----:B------:R-:W-:Y:S01]  /*54f0*/  BSSY B1, `(.L_x_111) ;  /* 0x000000b000017945 */ /* 0x000fe20003800000 */
[----:B------:R-:W-:Y:S02]  /*5500*/  ISETP.LT.OR P4, PT, R33, 0x9, !P0 ;  /* 0x000000092100780c */ /* 0x000fe40004781670 */
[----:B------:R-:W-:-:S05]  /*5510*/  F2FP.F16.E4M3.UNPACK_B R7, R7 ;  /* 0x00000007ff07723e */ /* 0x000fca00020006ff */
[----:B------:R-:W-:-:S05]  /*5520*/  HADD2.F32 R24, -RZ, R7.H0_H0 ;  /* 0x20000007ff187230 */ /* 0x000fca0000004100 */
[----:B------:R-:W-:-:S04]  /*5530*/  FMUL R7, R24, R9 ;  /* 0x0000000918077220 */ /* 0x000fc80000400000 */
[----:B------:R-:W-:-:S05]  /*5540*/  FFMA R7, R108, R8, R7 ;  /* 0x000000086c077223 */ /* 0x000fca0000000007 */
[----:B0-----:R-:W-:Y:S02]  /*5550*/  F2FP.SATFINITE.E4M3.F32.PACK_AB_MERGE_C R25, RZ, R7, RZ ;  /* 0x00000007ff19723e */ /* 0x001fe400048070ff */
[----:B------:R-:W-:-:S03]  /*5560*/  PRMT R7, RZ, 0x7610, R7 ;  /* 0x00007610ff077816 */ /* 0x000fc60000000007 */
[----:B------:R0:W-:Y:S01]  /*5570*/  @!P2 STG.E.U8 desc[UR20][R10.64+0x1], R25 ;  /* 0x000001190a00a986 */ /* 0x0001e2000c101114 */
[----:B------:R-:W-:Y:S05]  /*5580*/  @P4 BRA `(.L_x_112) ;  /* 0x0000000000044947 */ /* 0x000fea0003800000 */
[----:B------:R0:W5:Y:S02]  /*5590*/  LDG.E.U8 R7, desc[UR20][R16.64+0x8] ;  /* 0x0000081410077981 */ /* 0x000164000c1e1100 */
.L_x_112:
[----:B------:R-:W-:Y:S05]  /*55a0*/  BSYNC B1 ;  /* 0x0000000000017941 */ /* 0x000fea0003800000 */
.L_x_111:
        /* <DEDUP_REMOVED lines=12> */
.L_x_114:
[----:B------:R-:W-:Y:S05]  /*5670*/  BSYNC B1 ;  /* 0x0000000000017941 */ /* 0x000fea0003800000 */
.L_x_113:
        /* <DEDUP_REMOVED lines=12> */
.L_x_116:
[----:B------:R-:W-:Y:S05]  /*5740*/  BSYNC B1 ;  /* 0x0000000000017941 */ /* 0x000fea0003800000 */
.L_x_115:
        /* <DEDUP_REMOVED lines=12> */
.L_x_118:
[----:B------:R-:W-:Y:S05]  /*5810*/  BSYNC B1 ;  /* 0x0000000000017941 */ /* 0x000fea0003800000 */
.L_x_117:
        /* <DEDUP_REMOVED lines=12> */
.L_x_120:
[----:B------:R-:W-:Y:S05]  /*58e0*/  BSYNC B1 ;  /* 0x0000000000017941 */ /* 0x000fea0003800000 */
.L_x_119:
        /* <DEDUP_REMOVED lines=12> */
.L_x_122:
[----:B------:R-:W-:Y:S05]  /*59b0*/  BSYNC B1 ;  /* 0x0000000000017941 */ /* 0x000fea0003800000 */
.L_x_121:
        /* <DEDUP_REMOVED lines=12> */
.L_x_124:
[----:B------:R-:W-:Y:S05]  /*5a80*/  BSYNC B1 ;  /* 0x0000000000017941 */ /* 0x000fea0003800000 */
.L_x_123:
        /* <DEDUP_REMOVED lines=12> */
.L_x_126:
[----:B------:R-:W-:Y:S05]  /*5b50*/  BSYNC B1 ;  /* 0x0000000000017941 */ /* 0x000fea0003800000 */
.L_x_125:
        /* <DEDUP_REMOVED lines=12> */
.L_x_128:
[----:B------:R-:W-:Y:S05]  /*5c20*/  BSYNC B1 ;  /* 0x0000000000017941 */ /* 0x000fea0003800000 */
.L_x_127:
        /* <DEDUP_REMOVED lines=12> */
.L_x_130:
[----:B------:R-:W-:Y:S05]  /*5cf0*/  BSYNC B1 ;  /* 0x0000000000017941 */ /* 0x000fea0003800000 */
.L_x_129:
        /* <DEDUP_REMOVED lines=12> */
.L_x_132:
[----:B------:R-:W-:Y:S05]  /*5dc0*/  BSYNC B1 ;  /* 0x0000000000017941 */ /* 0x000fea0003800000 */
.L_x_131:
        /* <DEDUP_REMOVED lines=12> */
.L_x_134:
[----:B------:R-:W-:Y:S05]  /*5e90*/  BSYNC B1 ;  /* 0x0000000000017941 */ /* 0x000fea0003800000 */
.L_x_133:
        /* <DEDUP_REMOVED lines=12> */
.L_x_136:
[----:B------:R-:W-:Y:S05]  /*5f60*/  BSYNC B1 ;  /* 0x0000000000017941 */ /* 0x000fea0003800000 */
.L_x_135:
        /* <DEDUP_REMOVED lines=12> */
.L_x_138:
[----:B------:R-:W-:Y:S05]  /*6030*/  BSYNC B1 ;  /* 0x0000000000017941 */ /* 0x000fea0003800000 */
.L_x_137:
        /* <DEDUP_REMOVED lines=12> */
.L_x_140:
[----:B------:R-:W-:Y:S05]  /*6100*/  BSYNC B1 ;  /* 0x0000000000017941 */ /* 0x000fea0003800000 */
.L_x_139:
        /* <DEDUP_REMOVED lines=12> */
.L_x_142:
[----:B------:R-:W-:Y:S05]  /*61d0*/  BSYNC B1 ;  /* 0x0000000000017941 */ /* 0x000fea0003800000 */
.L_x_141:
        /* <DEDUP_REMOVED lines=12> */
.L_x_144:
[----:B------:R-:W-:Y:S05]  /*62a0*/  BSYNC B1 ;  /* 0x0000000000017941 */ /* 0x000fea0003800000 */
.L_x_143:
        /* <DEDUP_REMOVED lines=12> */
.L_x_146:
[----:B------:R-:W-:Y:S05]  /*6370*/  BSYNC B1 ;  /* 0x0000000000017941 */ /* 0x000fea0003800000 */
.L_x_145:
        /* <DEDUP_REMOVED lines=12> */
.L_x_148:
[----:B------:R-:W-:Y:S05]  /*6440*/  BSYNC B1 ;  /* 0x0000000000017941 */ /* 0x000fea0003800000 */
.L_x_147:
        /* <DEDUP_REMOVED lines=12> */
.L_x_150:
[----:B------:R-:W-:Y:S05]  /*6510*/  BSYNC B1 ;  /* 0x0000000000017941 */ /* 0x000fea0003800000 */
.L_x_149:
        /* <DEDUP_REMOVED lines=12> */
.L_x_152:
[----:B------:R-:W-:Y:S05]  /*65e0*/  BSYNC B1 ;  /* 0x0000000000017941 */ /* 0x000fea0003800000 */
.L_x_151:
        /* <DEDUP_REMOVED lines=12> */
.L_x_154:
[----:B------:R-:W-:Y:S05]  /*66b0*/  BSYNC B1 ;  /* 0x0000000000017941 */ /* 0x000fea0003800000 */
.L_x_153:
        /* <DEDUP_REMOVED lines=12> */
.L_x_156:
[----:B------:R-:W-:Y:S05]  /*6780*/  BSYNC B1 ;  /* 0x0000000000017941 */ /* 0x000fea0003800000 */
.L_x_155:
        /* <DEDUP_REMOVED lines=12> */
.L_x_158:
[----:B------:R-:W-:Y:S05]  /*6850*/  BSYNC B1 ;  /* 0x0000000000017941 */ /* 0x000fea0003800000 */
.L_x_157:
        /* <DEDUP_REMOVED lines=12> */
.L_x_160:
[----:B------:R-:W-:Y:S05]  /*6920*/  BSYNC B1 ;  /* 0x0000000000017941 */ /* 0x000fea0003800000 */
.L_x_159:
        /* <DEDUP_REMOVED lines=12> */
.L_x_162:
[----:B------:R-:W-:Y:S05]  /*69f0*/  BSYNC B1 ;  /* 0x0000000000017941 */ /* 0x000fea0003800000 */
.L_x_161:
[----:B-----5:R-:W-:Y:S01]  /*6a00*/  LOP3.LUT R7, R7, 0xff, RZ, 0xc0, !PT ;  /* 0x000000ff07077812 */ /* 0x020fe200078ec0ff */
[----:B------:R-:W-:Y:S01]  /*6a10*/  BSSY B1, `(.L_x_163) ;  /* 0x000000b000017945 */ /* 0x000fe20003800000 */
[----:B------:R-:W-:Y:S02]  /*6a20*/  ISETP.LT.OR P2, PT, R33, 0x39, !P1 ;  /* 0x000000392100780c */ /* 0x000fe40004f41670 */
[----:B------:R-:W-:-:S05]  /*6a30*/  F2FP.F16.E4M3.UNPACK_B R7, R7 ;  /* 0x00000007ff07723e */ /* 0x000fca00020006ff */
[----:B012---:R-:W-:-:S05]  /*6a40*/  HADD2.F32 R16, -RZ, R7.H0_H0 ;  /* 0x20000007ff107230 */ /* 0x007fca0000004100 */
[----:B------:R-:W-:-:S04]  /*6a50*/  FMUL R7, R16, R9 ;  /* 0x0000000910077220 */ /* 0x000fc80000400000 */
[----:B------:R-:W-:-:S05]  /*6a60*/  FFMA R7, R18, R8, R7 ;  /* 0x0000000812077223 */ /* 0x000fca0000000007 */
[----:B------:R-:W-:Y:S02]  /*6a70*/  F2FP.SATFINITE.E4M3.F32.PACK_AB_MERGE_C R17, RZ, R7, RZ ;  /* 0x00000007ff11723e */ /* 0x000fe400048070ff */
[----:B------:R-:W-:-:S03]  /*6a80*/  PRMT R7, RZ, 0x7610, R7 ;  /* 0x00007610ff077816 */ /* 0x000fc60000000007 */
[----:B------:R0:W-:Y:S01]  /*6a90*/  @!P0 STG.E.U8 desc[UR20][R12.64+0x39], R17 ;  /* 0x000039110c008986 */ /* 0x0001e2000c101114 */
[----:B------:R-:W-:Y:S05]  /*6aa0*/  @P2 BRA `(.L_x_164) ;  /* 0x0000000000042947 */ /* 0x000fea0003800000 */
[----:B------:R1:W5:Y:S02]  /*6ab0*/  LDG.E.U8 R7, desc[UR20][R14.64+0x38] ;  /* 0x000038140e077981 */ /* 0x000364000c1e1100 */
.L_x_164:
[----:B------:R-:W-:Y:S05]  /*6ac0*/  BSYNC B1 ;  /* 0x0000000000017941 */ /* 0x000fea0003800000 */
.L_x_163:
        /* <DEDUP_REMOVED lines=12> */
.L_x_166:
[----:B------:R-:W-:Y:S05]  /*6b90*/  BSYNC B1 ;  /* 0x0000000000017941 */ /* 0x000fea0003800000 */
.L_x_165:
[----:B------:R-:W-:Y:S05]  /*6ba0*/  @P1 BRA `(.L_x_167) ;  /* 0x0000001000301947 */ /* 0x000fea0003800000 */
[----:B-----5:R-:W-:-:S04]  /*6bb0*/  LOP3.LUT R7, R7, 0xff, RZ, 0xc0, !PT ;  /* 0x000000ff07077812 */ /* 0x020fc800078ec0ff */
[----:B------:R-:W-:-:S05]  /*6bc0*/  F2FP.F16.E4M3.UNPACK_B R7, R7 ;  /* 0x00000007ff07723e */ /* 0x000fca00020006ff */
[----:B------:R-:W-:-:S05]  /*6bd0*/  HADD2.F32 R12, -RZ, R7.H0_H0 ;  /* 0x20000007ff0c7230 */ /* 0x000fca0000004100 */
[----:B------:R-:W-:-:S04]  /*6be0*/  FMUL R7, R12, R9 ;  /* 0x000000090c077220 */ /* 0x000fc80000400000 */
[----:B------:R-:W-:-:S05]  /*6bf0*/  FFMA R7, R20, R8, R7 ;  /* 0x0000000814077223 */ /* 0x000fca0000000007 */
[----:B------:R-:W-:-:S05]  /*6c00*/  F2FP.SATFINITE.E4M3.F32.PACK_AB_MERGE_C R7, RZ, R7, RZ ;  /* 0x00000007ff07723e */ /* 0x000fca00048070ff */
[----:B------:R0:W-:Y:S01]  /*6c10*/  STG.E.U8 desc[UR20][R10.64+0x39], R7 ;  /* 0x000039070a007986 */ /* 0x0001e2000c101114 */
[----:B------:R-:W-:Y:S05]  /*6c20*/  BRA `(.L_x_167) ;  /* 0x0000001000107947 */ /* 0x000fea0003800000 */
.L_x_38:
[C---:B------:R-:W-:Y:S01]  /*6c30*/  ISETP.GE.AND P0, PT, R34.reuse, 0x1, PT ;  /* 0x000000012200780c */ /* 0x040fe20003f06270 */
[-C--:B--2---:R-:W-:Y:S01]  /*6c40*/  FMUL R147, R147, R8.reuse ;  /* 0x0000000893937220 */ /* 0x084fe20000400000 */
[----:B------:R-:W-:Y:S01]  /*6c50*/  ISETP.GE.AND P2, PT, R34, 0x9, PT ;  /* 0x000000092200780c */ /* 0x000fe20003f46270 */
[-C--:B------:R-:W-:Y:S01]  /*6c60*/  FMUL R142, R142, R8.reuse ;  /* 0x000000088e8e7220 */ /* 0x080fe20000400000 */
[----:B------:R-:W-:Y:S01]  /*6c70*/  ISETP.LT.OR P1, PT, R33, 0x1, !P0 ;  /* 0x000000012100780c */ /* 0x000fe20004721670 */
[-C--:B------:R-:W-:Y:S01]  /*6c80*/  FMUL R145, R145, R8.reuse ;  /* 0x0000000891917220 */ /* 0x080fe20000400000 */
[----:B------:R-:W-:Y:S01]  /*6c90*/  F2FP.SATFINITE.E4M3.F32.PACK_AB_MERGE_C R147, RZ, R147, RZ ;  /* 0x00000093ff93723e */ /* 0x000fe200048070ff */
[-C--:B------:R-:W-:Y:S01]  /*6ca0*/  FMUL R140, R140, R8.reuse ;  /* 0x000000088c8c7220 */ /* 0x080fe20000400000 */
[----:B------:R-:W-:Y:S01]  /*6cb0*/  ISETP.LT.OR P4, PT, R33, 0x2, !P0 ;  /* 0x000000022100780c */ /* 0x000fe20004781670 */
[-C--:B------:R-:W-:Y:S01]  /*6cc0*/  FMUL R143, R143, R8.reuse ;  /* 0x000000088f8f7220 */ /* 0x080fe20000400000 */
[C---:B------:R-:W-:Y:S01]  /*6cd0*/  ISETP.LT.OR P5, PT, R33.reuse, 0x1, !P2 ;  /* 0x000000012100780c */ /* 0x040fe200057a1670 */
[-C--:B------:R-:W-:Y:S01]  /*6ce0*/  FMUL R138, R138, R8.reuse ;  /* 0x000000088a8a7220 */ /* 0x080fe20000400000 */
[----:B------:R-:W-:Y:S01]  /*6cf0*/  ISETP.LT.OR P6, PT, R33, 0x2, !P2 ;  /* 0x000000022100780c */ /* 0x000fe200057c1670 */
[----:B------:R-:W-:Y:S01]  /*6d00*/  FMUL R141, R141, R8 ;  /* 0x000000088d8d7220 */ /* 0x000fe20000400000 */
[----:B------:R-:W-:Y:S01]  /*6d10*/  F2FP.SATFINITE.E4M3.F32.PACK_AB_MERGE_C R7, RZ, R142, RZ ;  /* 0x0000008eff07723e */ /* 0x000fe200048070ff */
[-C--:B------:R-:W-:Y:S01]  /*6d20*/  FMUL R136, R136, R8.reuse ;  /* 0x0000000888887220 */ /* 0x080fe20000400000 */
[----:B------:R-:W-:Y:S01]  /*6d30*/  F2FP.SATFINITE.E4M3.F32.PACK_AB_MERGE_C R145, RZ, R145, RZ ;  /* 0x00000091ff91723e */ /* 0x000fe200048070ff */
[----:B------:R-:W-:Y:S01]  /*6d40*/  @!P1 STG.E.U8 desc[UR20][R16.64], R147 ;  /* 0x0000009310009986 */ /* 0x000fe2000c101114 */
[----:B------:R-:W-:Y:S01]  /*6d50*/  ISETP.LT.OR P1, PT, R33, 0x9, !P0 ;  /* 0x000000092100780c */ /* 0x000fe20004721670 */
[----:B------:R-:W-:Y:S01]  /*6d60*/  FMUL R139, R139, R8 ;  /* 0x000000088b8b7220 */ /* 0x000fe20000400000 */
[----:B------:R-:W-:Y:S01]  /*6d70*/  F2FP.SATFINITE.E4M3.F32.PACK_AB_MERGE_C R25, RZ, R140, RZ ;  /* 0x0000008cff19723e */ /* 0x000fe200048070ff */
[----:B------:R0:W-:Y:S01]  /*6d80*/  @!P4 STG.E.U8 desc[UR20][R16.64+0x1], R7 ;  /* 0x000001071000c986 */ /* 0x0001e2000c101114 */
[----:B------:R-:W-:Y:S01]  /*6d90*/  F2FP.SATFINITE.E4M3.F32.PACK_AB_MERGE_C R143, RZ, R143, RZ ;  /* 0x0000008fff8f723e */ /* 0x000fe200048070ff */
[-C--:B------:R-:W-:Y:S01]  /*6da0*/  FMUL R134, R134, R8.reuse ;  /* 0x0000000886867220 */ /* 0x080fe20000400000 */
[C---:B------:R-:W-:Y:S01]  /*6db0*/  ISETP.LT.OR P4, PT, R33.reuse, 0xa, !P0 ;  /* 0x0000000a2100780c */ /* 0x040fe20004781670 */
[----:B------:R-:W-:Y:S01]  /*6dc0*/  @!P5 STG.E.U8 desc[UR20][R14.64], R145 ;  /* 0x000000910e00d986 */ /* 0x000fe2000c101114 */
[----:B------:R-:W-:Y:S01]  /*6dd0*/  ISETP.LT.OR P5, PT, R33, 0x9, !P2 ;  /* 0x000000092100780c */ /* 0x000fe200057a1670 */
[-C--:B------:R-:W-:Y:S01]  /*6de0*/  FMUL R137, R137, R8.reuse ;  /* 0x0000000889897220 */ /* 0x080fe20000400000 */
[----:B------:R-:W-:Y:S01]  /*6df0*/  F2FP.SATFINITE.E4M3.F32.PACK_AB_MERGE_C R141, RZ, R141, RZ ;  /* 0x0000008dff8d723e */ /* 0x000fe200048070ff */
[----:B------:R1:W-:Y:S01]  /*6e00*/  @!P6 STG.E.U8 desc[UR20][R14.64+0x1], R25 ;  /* 0x000001190e00e986 */ /* 0x0003e2000c101114 */
[C---:B------:R-:W-:Y:S01]  /*6e10*/  ISETP.LT.OR P6, PT, R33.reuse, 0xa, !P2 ;  /* 0x0000000a2100780c */ /* 0x040fe200057c1670 */
[-C--:B------:R-:W-:Y:S01]  /*6e20*/  FMUL R132, R132, R8.reuse ;  /* 0x0000000884847220 */ /* 0x080fe20000400000 */
[----:B------:R-:W-:Y:S01]  /*6e30*/  F2FP.SATFINITE.E4M3.F32.PACK_AB_MERGE_C R139, RZ, R139, RZ ;  /* 0x0000008bff8b723e */ /* 0x000fe200048070ff */
[----:B------:R-:W-:Y:S01]  /*6e40*/  @!P1 STG.E.U8 desc[UR20][R16.64+0x8], R143 ;  /* 0x0000088f10009986 */ /* 0x000fe2000c101114 */
[----:B------:R-:W-:Y:S01]  /*6e50*/  ISETP.LT.OR P1, PT, R33, 0x11, !P0 ;  /* 0x000000112100780c */ /* 0x000fe20004721670 */
[----:B------:R-:W-:Y:S01]  /*6e60*/  FMUL R135, R135, R8 ;  /* 0x0000000887877220 */ /* 0x000fe20000400000 */
[----:B0-----:R-:W-:Y:S01]  /*6e70*/  F2FP.SATFINITE.E4M3.F32.PACK_AB_MERGE_C R7, RZ, R138, RZ ;  /* 0x0000008aff07723e */ /* 0x001fe200048070ff */
[-C--:B------:R-:W-:Y:S01]  /*6e80*/  FMUL R130, R130, R8.reuse ;  /* 0x0000000882827220 */ /* 0x080fe20000400000 */
[----:B------:R-:W-:Y:S01]  /*6e90*/  F2FP.SATFINITE.E4M3.F32.PACK_AB_MERGE_C R137, RZ, R137, RZ ;  /* 0x00000089ff89723e */ /* 0x000fe200048070ff */
[----:B------:R-:W-:Y:S01]  /*6ea0*/  FMUL R133, R133, R8 ;  /* 0x0000000885857220 */ /* 0x000fe20000400000 */
[----:B------:R-:W-:Y:S01]  /*6eb0*/  F2FP.SATFINITE.E4M3.F32.PACK_AB_MERGE_C R135, RZ, R135, RZ ;  /* 0x00000087ff87723e */ /* 0x000fe200048070ff */
[----:B------:R0:W-:Y:S01]  /*6ec0*/  @!P4 STG.E.U8 desc[UR20][R16.64+0x9], R7 ;  /* 0x000009071000c986 */ /* 0x0001e2000c101114 */
[----:B-1----:R-:W-:Y:S01]  /*6ed0*/  F2FP.SATFINITE.E4M3.F32.PACK_AB_MERGE_C R25, RZ, R136, RZ ;  /* 0x00000088ff19723e */ /* 0x002fe200048070ff */
        /* <DEDUP_REMOVED lines=15> */
[-C--:B------:R-:W-:Y:S01]  /*6fd0*/  FMUL R127, R127, R8.reuse ;  /* 0x000000087f7f7220 */ /* 0x080fe20000400000 */
[----:B------:R-:W-:Y:S01]  /*6fe0*/  FMUL R122, R122, R8 ;  /* 0x000000087a7a7220 */ /* 0x000fe20000400000 */
[----:B------:R-:W-:Y:S01]  /*6ff0*/  F2FP.SATFINITE.E4M3.F32.PACK_AB_MERGE_C R129, RZ, R129, RZ ;  /* 0x00000081ff81723e */ /* 0x000fe200048070ff */
[----:B------:R0:W-:Y:S01]  /*7000*/  @!P4 STG.E.U8 desc[UR20][R16.64+0x11], R7 ;  /* 0x000011071000c986 */ /* 0x0001e2000c101114 */
[----:B-1----:R-:W-:Y:S01]  /*7010*/  F2FP.SATFINITE.E4M3.F32.PACK_AB_MERGE_C R25, RZ, R132, RZ ;  /* 0x00000084ff19723e */ /* 0x002fe200048070ff */
[-C--:B------:R-:W-:Y:S01]  /*7020*/  FMUL R125, R125, R8.reuse ;  /* 0x000000087d7d7220 */ /* 0x080fe20000400000 */
[C---:B------:R-:W-:Y:S01]  /*7030*/  ISETP.LT.OR P4, PT, R33.reuse, 0x1a, !P0 ;  /* 0x0000001a2100780c */ /* 0x040fe20004781670 */
[----:B------:R-:W-:Y:S01]  /*7040*/  @!P5 STG.E.U8 desc[UR20][R14.64+0x10], R137 ;  /* 0x000010890e00d986 */ /* 0x000fe2000c101114 */
[C---:B------:R-:W-:Y:S01]  /*7050*/  ISETP.LT.OR P5, PT, R33.reuse, 0x19, !P2 ;  /* 0x000000192100780c */ /* 0x040fe200057a1670 */
[-C--:B------:R-:W-:Y:S01]  /*7060*/  FMUL R120, R120, R8.reuse ;  /* 0x0000000878787220 */ /* 0x080fe20000400000 */
[----:B------:R-:W-:Y:S01]  /*7070*/  F2FP.SATFINITE.E4M3.F32.PACK_AB_MERGE_C R127, RZ, R127, RZ ;  /* 0x0000007fff7f723e */ /* 0x000fe200048070ff */
[----:B------:R1:W-:Y:S01]  /*7080*/  @!P6 STG.E.U8 desc[UR20][R14.64+0x11], R25 ;  /* 0x000011190e00e986 */ /* 0x0003e2000c101114 */
[----:B------:R-:W-:Y:S01]  /*7090*/  ISETP.LT.OR P6, PT, R33, 0x1a, !P2 ;  /* 0x0000001a2100780c */ /* 0x000fe200057c1670 */
        /* <DEDUP_REMOVED lines=8> */
[-C--:B------:R-:W-:Y:S01]  /*7120*/  FMUL R116, R116, R8.reuse ;  /* 0x0000000874747220 */ /* 0x080fe20000400000 */
[----:B------:R-:W-:Y:S01]  /*7130*/  FMUL R114, R114, R8 ;  /* 0x0000000872727220 */ /* 0x000fe20000400000 */
[----:B-1----:R-:W-:Y:S01]  /*7140*/  F2FP.SATFINITE.E4M3.F32.PACK_AB_MERGE_C R25, RZ, R128, RZ ;  /* 0x00000080ff19723e */ /* 0x002fe200048070ff */
[----:B------:R0:W-:Y:S01]  /*7150*/  @!P4 STG.E.U8 desc[UR20][R16.64+0x19], R7 ;  /* 0x000019071000c986 */ /* 0x0001e2000c101114 */
[----:B------:R-:W-:Y:S01]  /*7160*/  ISETP.LT.OR P4, PT, R33, 0x22, !P0 ;  /* 0x000000222100780c */ /* 0x000fe20004781670 */
[-C--:B------:R-:W-:Y:S01]  /*7170*/  FMUL R119, R119, R8.reuse ;  /* 0x0000000877777220 */ /* 0x080fe20000400000 */
[----:B------:R-:W-:Y:S01]  /*7180*/  F2FP.SATFINITE.E4M3.F32.PACK_AB_MERGE_C R121, RZ, R121, RZ ;  /* 0x00000079ff79723e */ /* 0x000fe200048070ff */
[----:B------:R-:W-:Y:S01]  /*7190*/  @!P5 STG.E.U8 desc[UR20][R14.64+0x18], R133 ;  /* 0x000018850e00d986 */ /* 0x000fe2000c101114 */
[----:B------:R-:W-:Y:S01]  /*71a0*/  ISETP.LT.OR P5, PT, R33, 0x21, !P2 ;  /* 0x000000212100780c */ /* 0x000fe200057a1670 */
[----:B------:R-:W-:Y:S01]  /*71b0*/  FMUL R117, R117, R8 ;  /* 0x0000000875757220 */ /* 0x000fe20000400000 */
[----:B------:R-:W-:Y:S01]  /*71c0*/  F2FP.SATFINITE.E4M3.F32.PACK_AB_MERGE_C R27, RZ, R114, RZ ;  /* 0x00000072ff1b723e */ /* 0x000fe200048070ff */
[----:B------:R1:W-:Y:S01]  /*71d0*/  @!P6 STG.E.U8 desc[UR20][R14.64+0x19], R25 ;  /* 0x000019190e00e986 */ /* 0x0003e2000c101114 */
[----:B------:R-:W-:Y:S01]  /*71e0*/  ISETP.LT.OR P6, PT, R33, 0x22, !P2 ;  /* 0x000000222100780c */ /* 0x000fe200057c1670 */
[-C--:B------:R-:W-:Y:S01]  /*71f0*/  FMUL R112, R112, R8.reuse ;  /* 0x0000000870707220 */ /* 0x080fe20000400000 */
[-C--:B------:R-:W-:Y:S01]  /*7200*/  FMUL R115, R115, R8.reuse ;  /* 0x0000000873737220 */ /* 0x080fe20000400000 */
        /* <DEDUP_REMOVED lines=39> */
[-C--:B------:R-:W-:Y:S01]  /*7480*/  FMUL R103, R103, R8.reuse ;  /* 0x0000000867677220 */ /* 0x080fe20000400000 */
[----:B------:R-:W-:Y:S01]  /*7490*/  @!P1 STG.E.U8 desc[UR20][R16.64+0x30], R123 ;  /* 0x0000307b10009986 */ /* 0x000fe2000c101114 */
[----:B------:R-:W-:Y:S01]  /*74a0*/  ISETP.LT.OR P1, PT, R33, 0x39, !P0 ;  /* 0x000000392100780c */ /* 0x000fe20004721670 */
[-C--:B------:R-:W-:Y:S01]  /*74b0*/  FMUL R101, R101, R8.reuse ;  /* 0x0000000865657220 */ /* 0x080fe20000400000 */
[----:B------:R-:W-:Y:S01]  /*74c0*/  ISETP.LT.OR P0, PT, R33, 0x3a, !P0 ;  /* 0x0000003a2100780c */ /* 0x000fe20004701670 */
[----:B------:R-:W-:Y:S01]  /*74d0*/  FMUL R96, R96, R8 ;  /* 0x0000000860607220 */ /* 0x000fe20000400000 */
[----:B0-----:R-:W-:Y:S01]  /*74e0*/  F2FP.SATFINITE.E4M3.F32.PACK_AB_MERGE_C R7, RZ, R118, RZ ;  /* 0x00000076ff07723e */ /* 0x001fe200048070ff */
[-C--:B------:R-:W-:Y:S01]  /*74f0*/  FMUL R94, R94, R8.reuse ;  /* 0x000000085e5e7220 */ /* 0x080fe20000400000 */
[----:B------:R-:W-:Y:S01]  /*7500*/  F2FP.SATFINITE.E4M3.F32.PACK_AB_MERGE_C R105, RZ, R105, RZ ;  /* 0x00000069ff69723e */ /* 0x000fe200048070ff */
[----:B------:R-:W-:Y:S01]  /*7510*/  FMUL R97, R97, R8 ;  /* 0x0000000861617220 */ /* 0x000fe20000400000 */
[----:B-1----:R-:W-:Y:S01]  /*7520*/  F2FP.SATFINITE.E4M3.F32.PACK_AB_MERGE_C R25, RZ, R116, RZ ;  /* 0x00000074ff19723e */ /* 0x002fe200048070ff */
[----:B------:R0:W-:Y:S01]  /*7530*/  @!P4 STG.E.U8 desc[UR20][R16.64+0x31], R7 ;  /* 0x000031071000c986 */ /* 0x0001e2000c101114 */
[----:B------:R-:W-:Y:S01]  /*7540*/  ISETP.LT.OR P4, PT, R33, 0x39, !P2 ;  /* 0x000000392100780c */ /* 0x000fe20005781670 */
[-C--:B------:R-:W-:Y:S01]  /*7550*/  FMUL R99, R99, R8.reuse ;  /* 0x0000000863637220 */ /* 0x080fe20000400000 */
[----:B------:R-:W-:Y:S01]  /*7560*/  ISETP.LT.OR P2, PT, R33, 0x3a, !P2 ;  /* 0x0000003a2100780c */ /* 0x000fe20005741670 */
[----:B------:R-:W-:Y:S01]  /*7570*/  @!P5 STG.E.U8 desc[UR20][R14.64+0x30], R121 ;  /* 0x000030790e00d986 */ /* 0x000fe2000c101114 */
[----:B------:R-:W-:Y:S01]  /*7580*/  F2FP.SATFINITE.E4M3.F32.PACK_AB_MERGE_C R103, RZ, R103, RZ ;  /* 0x00000067ff67723e */ /* 0x000fe200048070ff */
[-C--:B------:R-:W-:Y:S01]  /*7590*/  FMUL R92, R92, R8.reuse ;  /* 0x000000085c5c7220 */ /* 0x080fe20000400000 */
[----:B------:R-:W-:Y:S01]  /*75a0*/  F2FP.SATFINITE.E4M3.F32.PACK_AB_MERGE_C R101, RZ, R101, RZ ;  /* 0x00000065ff65723e */ /* 0x000fe200048070ff */
[----:B------:R-:W-:Y:S01]  /*75b0*/  @!P6 STG.E.U8 desc[UR20][R14.64+0x31], R25 ;  /* 0x000031190e00e986 */ /* 0x000fe2000c101114 */
[----:B------:R-:W-:Y:S01]  /*75c0*/  F2FP.SATFINITE.E4M3.F32.PACK_AB_MERGE_C R97, RZ, R97, RZ ;  /* 0x00000061ff61723e */ /* 0x000fe200048070ff */
[-C--:B------:R-:W-:Y:S01]  /*75d0*/  FMUL R88, R88, R8.reuse ;  /* 0x0000000858587220 */ /* 0x080fe20000400000 */
[-C--:B------:R-:W-:Y:S01]  /*75e0*/  FMUL R95, R95, R8.reuse ;  /* 0x000000085f5f7220 */ /* 0x080fe20000400000 */
[----:B------:R-:W-:Y:S01]  /*75f0*/  @!P0 STG.E.U8 desc[UR20][R16.64+0x39], R27 ;  /* 0x0000391b10008986 */ /* 0x000fe2000c101114 */
[----:B------:R-:W-:Y:S01]  /*7600*/  ISETP.GE.AND P0, PT, R34, 0x81, PT ;  /* 0x000000812200780c */ /* 0x000fe20003f06270 */
[----:B------:R-:W-:Y:S01]  /*7610*/  FMUL R93, R93, R8 ;  /* 0x000000085d5d7220 */ /* 0x000fe20000400000 */
[----:B0-----:R-:W-:Y:S01]  /*7620*/  F2FP.SATFINITE.E4M3.F32.PACK_AB_MERGE_C R7, RZ, R112, RZ ;  /* 0x00000070ff07723e */ /* 0x001fe200048070ff */
[----:B------:R0:W-:Y:S01]  /*7630*/  @!P1 STG.E.U8 desc[UR20][R16.64+0x38], R119 ;  /* 0x0000387710009986 */ /* 0x0001e2000c101114 */
[C---:B------:R-:W-:Y:S01]  /*7640*/  ISETP.LT.OR P6, PT, R33.reuse, 0x1, !P0 ;  /* 0x000000012100780c */ /* 0x040fe200047c1670 */
[-C--:B------:R-:W-:Y:S01]  /*7650*/  FMUL R90, R90, R8.reuse ;  /* 0x000000085a5a7220 */ /* 0x080fe20000400000 */
[----:B------:R-:W-:Y:S01]  /*7660*/  ISETP.LT.OR P5, PT, R33, 0x2, !P0 ;  /* 0x000000022100780c */ /* 0x000fe200047a1670 */
[----:B------:R-:W-:Y:S01]  /*7670*/  @!P4 STG.E.U8 desc[UR20][R14.64+0x38], R117 ;  /* 0x000038750e00c986 */ /* 0x000fe2000c101114 */
[----:B------:R-:W-:Y:S01]  /*7680*/  ISETP.GE.AND P1, PT, R34, 0x89, PT ;  /* 0x000000892200780c */ /* 0x000fe20003f26270 */
[-C--:B------:R-:W-:Y:S01]  /*7690*/  FMUL R23, R23, R8.reuse ;  /* 0x0000000817177220 */ /* 0x080fe20000400000 */
[----:B------:R-:W-:Y:S01]  /*76a0*/  F2FP.SATFINITE.E4M3.F32.PACK_AB_MERGE_C R99, RZ, R99, RZ ;  /* 0x00000063ff63723e */ /* 0x000fe200048070ff */
[----:B------:R1:W-:Y:S01]  /*76b0*/  @!P2 STG.E.U8 desc[UR20][R14.64+0x39], R7 ;  /* 0x000039070e00a986 */ /* 0x0003e2000c101114 */
[----:B------:R-:W-:Y:S01]  /*76c0*/  ISETP.LT.OR P4, PT, R33, 0x1, !P1 ;  /* 0x000000012100780c */ /* 0x000fe20004f81670 */
[-C--:B------:R-:W-:Y:S01]  /*76d0*/  FMUL R91, R91, R8.reuse ;  /* 0x000000085b5b7220 */ /* 0x080fe20000400000 */
[----:B------:R-:W-:Y:S01]  /*76e0*/  ISETP.LT.OR P2, PT, R33, 0xa, !P0 ;  /* 0x0000000a2100780c */ /* 0x000fe20004741670 */
[----:B------:R-:W-:Y:S01]  /*76f0*/  FMUL R89, R89, R8 ;  /* 0x0000000859597220 */ /* 0x000fe20000400000 */
[----:B0-----:R-:W-:Y:S01]  /*7700*/  F2FP.SATFINITE.E4M3.F32.PACK_AB_MERGE_C R17, RZ, R110, RZ ;  /* 0x0000006eff11723e */ /* 0x001fe200048070ff */
[----:B------:R-:W-:Y:S01]  /*7710*/  @!P6 STG.E.U8 desc[UR20][R12.64], R115 ;  /* 0x000000730c00e986 */ /* 0x000fe2000c101114 */
[C---:B------:R-:W-:Y:S01]  /*7720*/  ISETP.LT.OR P6, PT, R33.reuse, 0x2, !P1 ;  /* 0x000000022100780c */ /* 0x040fe20004fc1670 */
[-C--:B------:R-:W-:Y:S01]  /*7730*/  FMUL R22, R22, R8.reuse ;  /* 0x0000000816167220 */ /* 0x080fe20000400000 */
[----:B------:R-:W-:Y:S01]  /*7740*/  F2FP.SATFINITE.E4M3.F32.PACK_AB_MERGE_C R95, RZ, R95, RZ ;  /* 0x0000005fff5f723e */ /* 0x000fe200048070ff */
[----:B------:R-:W-:Y:S01]  /*7750*/  @!P5 STG.E.U8 desc[UR20][R12.64+0x1], R17 ;  /* 0x000001110c00d986 */ /* 0x000fe2000c101114 */
[----:B------:R-:W-:Y:S01]  /*7760*/  ISETP.LT.OR P5, PT, R33, 0x9, !P0 ;  /* 0x000000092100780c */ /* 0x000fe200047a1670 */
[----:B------:R-:W-:Y:S01]  /*7770*/  FMUL R19, R19, R8 ;  /* 0x0000000813137220 */ /* 0x000fe20000400000 */
[----:B-1----:R-:W-:Y:S01]  /*7780*/  F2FP.SATFINITE.E4M3.F32.PACK_AB_MERGE_C R7, RZ, R108, RZ ;  /* 0x0000006cff07723e */ /* 0x002fe200048070ff */
[----:B------:R-:W-:Y:S01]  /*7790*/  @!P4 STG.E.U8 desc[UR20][R10.64], R113 ;  /* 0x000000710a00c986 */ /* 0x000fe2000c101114 */
[----:B------:R-:W-:Y:S01]  /*77a0*/  F2FP.SATFINITE.E4M3.F32.PACK_AB_MERGE_C R15, RZ, R106, RZ ;  /* 0x0000006aff0f723e */ /* 0x000fe200048070ff */
[-C--:B------:R-:W-:Y:S01]  /*77b0*/  FMUL R18, R18, R8.reuse ;  /* 0x0000000812127220 */ /* 0x080fe20000400000 */
[----:B------:R-:W-:Y:S01]  /*77c0*/  ISETP.LT.OR P4, PT, R33, 0x9, !P1 ;  /* 0x000000092100780c */ /* 0x000fe20004f81670 */
[-C--:B------:R-:W-:Y:S01]  /*77d0*/  FMUL R21, R21, R8.reuse ;  /* 0x0000000815157220 */ /* 0x080fe20000400000 */
[----:B------:R-:W-:Y:S01]  /*77e0*/  F2FP.SATFINITE.E4M3.F32.PACK_AB_MERGE_C R93, RZ, R93, RZ ;  /* 0x0000005dff5d723e */ /* 0x000fe200048070ff */
[----:B------:R0:W-:Y:S01]  /*77f0*/  @!P6 STG.E.U8 desc[UR20][R10.64+0x1], R7 ;  /* 0x000001070a00e986 */ /* 0x0001e2000c101114 */
[C---:B------:R-:W-:Y:S01]  /*7800*/  ISETP.LT.OR P6, PT, R33.reuse, 0xa, !P1 ;  /* 0x0000000a2100780c */ /* 0x040fe20004fc1670 */
[----:B------:R-:W-:Y:S01]  /*7810*/  FMUL R20, R20, R8 ;  /* 0x0000000814147220 */ /* 0x000fe20000400000 */
[----:B------:R-:W-:Y:S01]  /*7820*/  F2FP.SATFINITE.E4M3.F32.PACK_AB_MERGE_C R23, RZ, R23, RZ ;  /* 0x00000017ff17723e */ /* 0x000fe200048070ff */
[----:B------:R1:W-:Y:S01]  /*7830*/  @!P2 STG.E.U8 desc[UR20][R12.64+0x9], R15 ;  /* 0x0000090f0c00a986 */ /* 0x0003e2000c101114 */
[----:B------:R-:W-:-:S02]  /*7840*/  ISETP.LT.OR P2, PT, R33, 0x12, !P0 ;  /* 0x000000122100780c */ /* 0x000fc40004741670 */
[----:B------:R-:W-:Y:S01]  /*7850*/  F2FP.SATFINITE.E4M3.F32.PACK_AB_MERGE_C R91, RZ, R91, RZ ;  /* 0x0000005bff5b723e */ /* 0x000fe200048070ff */
[----:B------:R-:W-:Y:S01]  /*7860*/  @!P5 STG.E.U8 desc[UR20][R12.64+0x8], R109 ;  /* 0x0000086d0c00d986 */ /* 0x000fe2000c101114 */
[C---:B------:R-:W-:Y:S02]  /*7870*/  ISETP.LT.OR P5, PT, R33.reuse, 0x11, !P0 ;  /* 0x000000112100780c */ /* 0x040fe400047a1670 */
[----:B------:R-:W-:Y:S01]  /*7880*/  F2FP.SATFINITE.E4M3.F32.PACK_AB_MERGE_C R89, RZ, R89, RZ ;  /* 0x00000059ff59723e */ /* 0x000fe200048070ff */
[----:B------:R-:W-:Y:S01]  /*7890*/  @!P4 STG.E.U8 desc[UR20][R10.64+0x8], R111 ;  /* 0x0000086f0a00c986 */ /* 0x000fe2000c101114 */
[----:B0-----:R-:W-:Y:S02]  /*78a0*/  F2FP.SATFINITE.E4M3.F32.PACK_AB_MERGE_C R7, RZ, R104, RZ ;  /* 0x00000068ff07723e */ /* 0x001fe400048070ff */
[C---:B------:R-:W-:Y:S02]  /*78b0*/  ISETP.LT.OR P4, PT, R33.reuse, 0x11, !P1 ;  /* 0x000000112100780c */ /* 0x040fe40004f81670 */
[----:B-1----:R-:W-:Y:S01]  /*78c0*/  F2FP.SATFINITE.E4M3.F32.PACK_AB_MERGE_C R15, RZ, R100, RZ ;  /* 0x00000064ff0f723e */ /* 0x002fe200048070ff */
[----:B------:R0:W-:Y:S01]  /*78d0*/  @!P6 STG.E.U8 desc[UR20][R10.64+0x9], R7 ;  /* 0x000009070a00e986 */ /* 0x0001e2000c101114 */
[----:B------:R-:W-:-:S02]  /*78e0*/  ISETP.LT.OR P6, PT, R33, 0x12, !P1 ;  /* 0x000000122100780c */ /* 0x000fc40004fc1670 */
[----:B------:R-:W-:Y:S01]  /*78f0*/  F2FP.SATFINITE.E4M3.F32.PACK_AB_MERGE_C R19, RZ, R19, RZ ;  /* 0x00000013ff13723e */ /* 0x000fe200048070ff */
[----:B------:R1:W-:Y:S01]  /*7900*/  @!P2 STG.E.U8 desc[UR20][R12.64+0x11], R15 ;  /* 0x0000110f0c00a986 */ /* 0x0003e2000c101114 */
[C---:B------:R-:W-:Y:S02]  /*7910*/  ISETP.LT.OR P2, PT, R33.reuse, 0x1a, !P0 ;  /* 0x0000001a2100780c */ /* 0x040fe40004741670 */
[----:B------:R-:W-:Y:S01]  /*7920*/  F2FP.SATFINITE.E4M3.F32.PACK_AB_MERGE_C R21, RZ, R21, RZ ;  /* 0x00000015ff15723e */ /* 0x000fe200048070ff */
[----:B------:R-:W-:Y:S01]  /*7930*/  @!P5 STG.E.U8 desc[UR20][R12.64+0x10], R107 ;  /* 0x0000106b0c00d986 */ /* 0x000fe2000c101114 */
[----:B------:R-:W-:Y:S02]  /*7940*/  ISETP.LT.OR P5, PT, R33, 0x19, !P0 ;  /* 0x000000192100780c */ /* 0x000fe400047a1670 */
[----:B------:R-:W-:Y:S01]  /*7950*/  F2FP.SATFINITE.E4M3.F32.PACK_AB_MERGE_C R17, RZ, R20, RZ ;  /* 0x00000014ff11723e */ /* 0x000fe200048070ff */
[----:B------:R-:W-:Y:S01]  /*7960*/  @!P4 STG.E.U8 desc[UR20][R10.64+0x10], R105 ;  /* 0x000010690a00c986 */ /* 0x000fe2000c101114 */
[----:B0-----:R-:W-:-:S02]  /*7970*/  F2FP.SATFINITE.E4M3.F32.PACK_AB_MERGE_C R7, RZ, R102, RZ ;  /* 0x00000066ff07723e */ /* 0x001fc400048070ff */
[C---:B------:R-:W-:Y:S02]  /*7980*/  ISETP.LT.OR P4, PT, R33.reuse, 0x19, !P1 ;  /* 0x000000192100780c */ /* 0x040fe40004f81670 */
[----:B-1----:R-:W-:Y:S01]  /*7990*/  F2FP.SATFINITE.E4M3.F32.PACK_AB_MERGE_C R15, RZ, R98, RZ ;  /* 0x00000062ff0f723e */ /* 0x002fe200048070ff */
[----:B------:R0:W-:Y:S01]  /*79a0*/  @!P6 STG.E.U8 desc[UR20][R10.64+0x11], R7 ;  /* 0x000011070a00e986 */ /* 0x0001e2000c101114 */
[----:B------:R-:W-:-:S03]  /*79b0*/  ISETP.LT.OR P6, PT, R33, 0x1a, !P1 ;  /* 0x0000001a2100780c */ /* 0x000fc60004fc1670 */
[----:B------:R1:W-:Y:S01]  /*79c0*/  @!P2 STG.E.U8 desc[UR20][R12.64+0x19], R15 ;  /* 0x0000190f0c00a986 */ /* 0x0003e2000c101114 */
[----:B------:R-:W-:-:S03]  /*79d0*/  ISETP.LT.OR P2, PT, R33, 0x22, !P0 ;  /* 0x000000222100780c */ /* 0x000fc60004741670 */
[----:B------:R-:W-:Y:S01]  /*79e0*/  @!P5 STG.E.U8 desc[UR20][R12.64+0x18], R103 ;  /* 0x000018670c00d986 */ /* 0x000fe2000c101114 */
[C---:B------:R-:W-:Y:S02]  /*79f0*/  ISETP.LT.OR P5, PT, R33.reuse, 0x21, !P0 ;  /* 0x000000212100780c */ /* 0x040fe400047a1670 */
[----:B0-----:R-:W-:Y:S01]  /*7a00*/  F2FP.SATFINITE.E4M3.F32.PACK_AB_MERGE_C R7, RZ, R96, RZ ;  /* 0x00000060ff07723e */ /* 0x001fe200048070ff */
[----:B------:R-:W-:Y:S01]  /*7a10*/  @!P4 STG.E.U8 desc[UR20][R10.64+0x18], R101 ;  /* 0x000018650a00c986 */ /* 0x000fe2000c101114 */
        /* <DEDUP_REMOVED lines=25> */
[C---:B------:R-:W-:Y:S02]  /*7bb0*/  ISETP.LT.OR P2, PT, R33.reuse, 0x39, !P0 ;  /* 0x000000392100780c */ /* 0x040fe40004741670 */
[C---:B------:R-:W-:Y:S01]  /*7bc0*/  ISETP.LT.OR P0, PT, R33.reuse, 0x3a, !P0 ;  /* 0x0000003a2100780c */ /* 0x040fe20004701670 */
[----:B------:R1:W-:Y:S01]  /*7bd0*/  @!P5 STG.E.U8 desc[UR20][R12.64+0x30], R91 ;  /* 0x0000305b0c00d986 */ /* 0x0003e2000c101114 */
[C---:B------:R-:W-:Y:S02]  /*7be0*/  ISETP.LT.OR P5, PT, R33.reuse, 0x39, !P1 ;  /* 0x000000392100780c */ /* 0x040fe40004fa1670 */
[----:B------:R-:W-:Y:S01]  /*7bf0*/  ISETP.LT.OR P1, PT, R33, 0x3a, !P1 ;  /* 0x0000003a2100780c */ /* 0x000fe20004f21670 */
[----:B------:R1:W-:Y:S01]  /*7c00*/  @!P4 STG.E.U8 desc[UR20][R10.64+0x30], R89 ;  /* 0x000030590a00c986 */ /* 0x0003e2000c101114 */
[----:B0-----:R-:W-:-:S05]  /*7c10*/  F2FP.SATFINITE.E4M3.F32.PACK_AB_MERGE_C R7, RZ, R22, RZ ;  /* 0x00000016ff07723e */ /* 0x001fca00048070ff */
[----:B------:R1:W-:Y:S04]  /*7c20*/  @!P6 STG.E.U8 desc[UR20][R10.64+0x31], R7 ;  /* 0x000031070a00e986 */ /* 0x0003e8000c101114 */
[----:B------:R1:W-:Y:S04]  /*7c30*/  @!P2 STG.E.U8 desc[UR20][R12.64+0x38], R19 ;  /* 0x000038130c00a986 */ /* 0x0003e8000c101114 */
[----:B------:R1:W-:Y:S04]  /*7c40*/  @!P0 STG.E.U8 desc[UR20][R12.64+0x39], R15 ;  /* 0x0000390f0c008986 */ /* 0x0003e8000c101114 */
[----:B------:R1:W-:Y:S04]  /*7c50*/  @!P5 STG.E.U8 desc[UR20][R10.64+0x38], R21 ;  /* 0x000038150a00d986 */ /* 0x0003e8000c101114 */
[----:B------:R1:W-:Y:S02]  /*7c60*/  @!P1 STG.E.U8 desc[UR20][R10.64+0x39], R17 ;  /* 0x000039110a009986 */ /* 0x0003e4000c101114 */
.L_x_167:
[----:B------:R-:W-:Y:S05]  /*7c70*/  BSYNC B0 ;  /* 0x0000000000007941 */ /* 0x000fea0003800000 */
.L_x_37:
[----:B------:R-:W-:Y:S01]  /*7c80*/  ULDC UR6, c[0x0][0xc] ;  /* 0x0000030000067ab9 */ /* 0x000fe20000000800 */
[----:B------:R-:W-:Y:S01]  /*7c90*/  ULDC UR7, c[0x0][0x10] ;  /* 0x0000040000077ab9 */ /* 0x000fe20000000800 */
[----:B01---5:R-:W0:Y:S01]  /*7ca0*/  LDC R7, c[0x0][0x14] ;  /* 0x00000500ff077b82 */ /* 0x023e220000000800 */
[----:B------:R-:W-:Y:S01]  /*7cb0*/  UIMAD.WIDE.U32 UR6, UR6, UR7, URZ ;  /* 0x00000007060672a5 */ /* 0x000fe2000f8e003f */
[----:B------:R-:W-:Y:S01]  /*7cc0*/  PRMT R10, RZ, 0x7610, R10 ;  /* 0x00007610ff0a7816 */ /* 0x000fe2000000000a */
[----:B------:R-:W-:-:S04]  /*7cd0*/  IMAD.MOV.U32 R11, RZ, RZ, -0x1 ;  /* 0xffffffffff0b7424 */ /* 0x000fc800078e00ff */
[----:B0-----:R-:W-:-:S04]  /*7ce0*/  IMAD.WIDE.U32 R2, R7, UR6, R2 ;  /* 0x0000000607027c25 */ /* 0x001fc8000f8e0002 */
[----:B------:R-:W-:Y:S01]  /*7cf0*/  IMAD R7, R7, UR7, RZ ;  /* 0x0000000707077c24 */ /* 0x000fe2000f8e02ff */
[----:B------:R-:W-:Y:S02]  /*7d00*/  ULDC.64 UR6, c[0x0][0x650] ;  /* 0x0001940000067ab9 */ /* 0x000fe40000000a00 */
[----:B------:R-:W-:Y:S01]  /*7d10*/  ISETP.GE.U32.AND P0, PT, R2, UR6, PT ;  /* 0x0000000602007c0c */ /* 0x000fe2000bf06070 */
[----:B------:R-:W-:Y:S02]  /*7d20*/  IMAD.IADD R3, R3, 0x1, R7 ;  /* 0x0000000103037824 */ /* 0x000fe400078e0207 */
[----:B------:R-:W-:-:S03]  /*7d30*/  IMAD.MOV.U32 R7, RZ, RZ, -0x1 ;  /* 0xffffffffff077424 */ /* 0x000fc600078e00ff */
[----:B------:R-:W-:-:S13]  /*7d40*/  ISETP.GE.U32.AND.EX P0, PT, R3, UR7, PT, P0 ;  /* 0x0000000703007c0c */ /* 0x000fda000bf06100 */
[----:B------:R-:W-:Y:S05]  /*7d50*/  @P0 BRA `(.L_x_168) ;  /* 0x0000000400600947 */ /* 0x000fea0003800000 */
[----:B------:R-:W0:Y:S01]  /*7d60*/  S2R R22, SR_CTAID.X ;  /* 0x0000000000167919 */ /* 0x000e220000002500 */
[----:B------:R-:W1:Y:S01]  /*7d70*/  LDC.64 R16, c[0x0][0x628] ;  /* 0x00018a00ff107b82 */ /* 0x000e620000000a00 */
[----:B------:R-:W-:Y:S01]  /*7d80*/  ULDC UR6, c[0x0][0x150] ;  /* 0x0000540000067ab9 */ /* 0x000fe20000000800 */
[----:B--234-:R-:W-:Y:S01]  /*7d90*/  IMAD.MOV.U32 R14, RZ, RZ, R2 ;  /* 0x000000ffff0e7224 */ /* 0x01cfe200078e0002 */
[----:B------:R-:W2:Y:S01]  /*7da0*/  S2R R24, SR_CTAID.Y ;  /* 0x0000000000187919 */ /* 0x000ea20000002600 */
[----:B------:R-:W-:-:S04]  /*7db0*/  IMAD.MOV.U32 R15, RZ, RZ, R3 ;  /* 0x000000ffff0f7224 */ /* 0x000fc800078e0003 */
[----:B------:R-:W3:Y:S08]  /*7dc0*/  LDC R25, c[0x0][0x144] ;  /* 0x00005100ff197b82 */ /* 0x000ef00000000800 */
[----:B------:R-:W4:Y:S08]  /*7dd0*/  LDC R18, c[0x0][0x630] ;  /* 0x00018c00ff127b82 */ /* 0x000f300000000800 */
[----:B------:R-:W2:Y:S01]  /*7de0*/  LDC.64 R20, c[0x0][0x620] ;  /* 0x00018800ff147b82 */ /* 0x000ea20000000a00 */
[----:B-1----:R-:W-:-:S04]  /*7df0*/  ISETP.NE.U32.AND P0, PT, R16, RZ, PT ;  /* 0x000000ff1000720c */ /* 0x002fc80003f05070 */
[----:B------:R-:W-:Y:S02]  /*7e00*/  ISETP.NE.AND.EX P0, PT, R17, RZ, PT, P0 ;  /* 0x000000ff1100720c */ /* 0x000fe40003f05300 */
[----:B0-----:R-:W-:-:S05]  /*7e10*/  I2FP.F32.U32 R7, R22 ;  /* 0x0000001600077245 */ /* 0x001fca0000201000 */
[----:B------:R-:W-:-:S04]  /*7e20*/  FMUL R7, R7, UR6 ;  /* 0x0000000607077c20 */ /* 0x000fc80008400000 */
[----:B------:R0:W1:Y:S02]  /*7e30*/  F2I.U32.TRUNC.NTZ R23, R7 ;  /* 0x0000000700177305 */ /* 0x000064000020f000 */
[----:B---34-:R-:W-:Y:S05]  /*7e40*/  @!P0 BRA `(.L_x_169) ;  /* 0x0000000000288947 */ /* 0x018fea0003800000 */
[----:B0-----:R-:W0:Y:S02]  /*7e50*/  LDC R7, c[0x0][0x634] ;  /* 0x00018d00ff077b82 */ /* 0x001e240000000800 */
        /* <DEDUP_REMOVED lines=9> */
.L_x_169:
[-CC-:B------:R-:W-:Y:S01]  /*7ef0*/  SHF.R.U64 R19, R14, R18.reuse, R15.reuse ;  /* 0x000000120e137219 */ /* 0x180fe2000000120f */
[----:B------:R-:W3:Y:S01]  /*7f00*/  LDC.64 R30, c[0x0][0x640] ;  /* 0x00019000ff1e7b82 */ /* 0x000ee20000000a00 */
[----:B0-----:R-:W-:Y:S01]  /*7f10*/  SHF.R.U32.HI R7, RZ, R18, R15 ;  /* 0x00000012ff077219 */ /* 0x001fe2000001160f */
[----:B-1----:R-:W-:Y:S01]  /*7f20*/  IMAD.MOV R23, RZ, RZ, -R23 ;  /* 0x000000ffff177224 */ /* 0x002fe200078e0a17 */
[----:B------:R-:W-:Y:S01]  /*7f30*/  IADD3 R13, P0, RZ, -R19, RZ ;  /* 0x80000013ff0d7210 */ /* 0x000fe20007f1e0ff */
[----:B------:R-:W-:Y:S02]  /*7f40*/  ULDC UR6, c[0x0][0x154] ;  /* 0x0000550000067ab9 */ /* 0x000fe40000000800 */
[----:B------:R-:W-:Y:S02]  /*7f50*/  IMAD R25, R25, R23, R22 ;  /* 0x0000001719197224 */ /* 0x000fe400078e0216 */
[----:B------:R-:W0:Y:S01]  /*7f60*/  LDC R14, c[0x0][0x618] ;  /* 0x00018600ff0e7b82 */ /* 0x000e220000000800 */
[----:B------:R-:W-:-:S02]  /*7f70*/  IMAD.X R7, RZ, RZ, ~R7, P0 ;  /* 0x000000ffff077224 */ /* 0x000fc400000e0e07 */
[----:B--2---:R-:W-:-:S04]  /*7f80*/  IMAD.WIDE.U32 R10, R13, R20, R2 ;  /* 0x000000140d0a7225 */ /* 0x004fc800078e0002 */
[----:B------:R-:W-:Y:S01]  /*7f90*/  IMAD R12, R7, R20, RZ ;  /* 0x00000014070c7224 */ /* 0x000fe200078e02ff */
[----:B------:R-:W1:Y:S03]  /*7fa0*/  LDC R26, c[0x0][0x608] ;  /* 0x00018200ff1a7b82 */ /* 0x000e660000000800 */
[----:B------:R-:W-:Y:S02]  /*7fb0*/  IMAD R7, R13, R21, R12 ;  /* 0x000000150d077224 */ /* 0x000fe400078e020c */
[----:B------:R-:W-:Y:S02]  /*7fc0*/  IMAD.MOV.U32 R13, RZ, RZ, 0x1 ;  /* 0x00000001ff0d7424 */ /* 0x000fe400078e00ff */
[----:B------:R-:W-:Y:S01]  /*7fd0*/  IMAD.IADD R7, R11, 0x1, R7 ;  /* 0x000000010b077824 */ /* 0x000fe200078e0207 */
[----:B------:R-:W2:Y:S01]  /*7fe0*/  LDC R28, c[0x0][0x658] ;  /* 0x00019600ff1c7b82 */ /* 0x000ea20000000800 */
[----:B------:R-:W-:-:S02]  /*7ff0*/  I2FP.F32.U32 R11, R24 ;  /* 0x00000018000b7245 */ /* 0x000fc40000201000 */
[----:B---3--:R-:W-:-:S03]  /*8000*/  ISETP.NE.U32.AND P0, PT, R30, RZ, PT ;  /* 0x000000ff1e00720c */ /* 0x008fc60003f05070 */
[----:B------:R-:W-:Y:S01]  /*8010*/  FMUL R12, R11, UR6 ;  /* 0x000000060b0c7c20 */ /* 0x000fe20008400000 */
[----:B------:R-:W-:Y:S01]  /*8020*/  ISETP.NE.AND.EX P0, PT, R31, RZ, PT, P0 ;  /* 0x000000ff1f00720c */ /* 0x000fe20003f05300 */
[----:B------:R-:W3:Y:S01]  /*8030*/  LDC R23, c[0x0][0x148] ;  /* 0x00005200ff177b82 */ /* 0x000ee20000000800 */
[-CC-:B0-----:R-:W-:Y:S01]  /*8040*/  SHF.R.U64 R18, R10, R14.reuse, R7.reuse ;  /* 0x0000000e0a127219 */ /* 0x181fe20000001207 */
[----:B------:R0:W4:Y:S01]  /*8050*/  F2I.U32.TRUNC.NTZ R20, R12 ;  /* 0x0000000c00147305 */ /* 0x000122000020f000 */
[----:B------:R-:W-:Y:S01]  /*8060*/  SHF.R.U32.HI R7, RZ, R14, R7 ;  /* 0x0000000eff077219 */ /* 0x000fe20000011607 */
[----:B------:R-:W-:-:S04]  /*8070*/  IMAD.MOV.U32 R11, RZ, RZ, -0x1 ;  /* 0xffffffffff0b7424 */ /* 0x000fc800078e00ff */
[----:B------:R-:W0:Y:S01]  /*8080*/  LDC R22, c[0x0][0x600] ;  /* 0x00018000ff167b82 */ /* 0x000e220000000800 */
[-CC-:B-1----:R-:W-:Y:S02]  /*8090*/  SHF.R.U64 R16, R18, R26.reuse, R7.reuse ;  /* 0x0000001a12107219 */ /* 0x182fe40000001207 */
[----:B------:R-:W-:-:S05]  /*80a0*/  SHF.R.U32.HI R7, RZ, R26, R7 ;  /* 0x0000001aff077219 */ /* 0x000fca0000011607 */
[----:B------:R-:W1:Y:S01]  /*80b0*/  LDC R29, c[0x0][0x648] ;  /* 0x00019200ff1d7b82 */ /* 0x000e620000000800 */
[-C--:B--2---:R-:W-:Y:S02]  /*80c0*/  SHF.L.U32 R10, R11, R28.reuse, RZ ;  /* 0x0000001c0b0a7219 */ /* 0x084fe400000006ff */
[-CC-:B------:R-:W-:Y:S02]  /*80d0*/  SHF.R.U64 R21, R16, R28.reuse, R7.reuse ;  /* 0x0000001c10157219 */ /* 0x180fe40000001207 */
[----:B------:R-:W-:Y:S02]  /*80e0*/  SHF.R.U32.HI R11, RZ, R28, R7 ;  /* 0x0000001cff0b7219 */ /* 0x000fe40000011607 */
[----:B------:R-:W-:Y:S01]  /*80f0*/  LOP3.LUT R27, RZ, R10, RZ, 0x33, !PT ;  /* 0x0000000aff1b7212 */ /* 0x000fe200078e33ff */
[----:B------:R-:W2:Y:S01]  /*8100*/  LDC R33, c[0x0][0x638] ;  /* 0x00018e00ff217b82 */ /* 0x000ea20000000800 */
[----:B------:R-:W-:Y:S01]  /*8110*/  SHF.L.U32 R28, R13, R28, RZ ;  /* 0x0000001c0d1c7219 */ /* 0x000fe200000006ff */
[----:B------:R-:W-:-:S06]  /*8120*/  IMAD.MOV.U32 R10, RZ, RZ, R21 ;  /* 0x000000ffff0a7224 */ /* 0x000fcc00078e0015 */
[----:B------:R-:W0:Y:S01]  /*8130*/  LDC R34, c[0x0][0x610] ;  /* 0x00018400ff227b82 */ /* 0x000e220000000800 */
[----:B----4-:R-:W-:Y:S05]  /*8140*/  @!P0 BRA `(.L_x_170) ;  /* 0x0000000000288947 */ /* 0x010fea0003800000 */
[----:B------:R-:W4:Y:S02]  /*8150*/  LDC R10, c[0x0][0x64c] ;  /* 0x00019300ff0a7b82 */ /* 0x000f240000000800 */
[----:B----4-:R-:W-:-:S05]  /*8160*/  IADD3 R7, P0, R21, R10, RZ ;  /* 0x0000000a15077210 */ /* 0x010fca0007f1e0ff */
[----:B------:R-:W-:-:S04]  /*8170*/  IMAD.X R17, RZ, RZ, R11, P0 ;  /* 0x000000ffff117224 */ /* 0x000fc800000e060b */
[----:B------:R-:W-:-:S04]  /*8180*/  IMAD.WIDE.U32 R10, R17, R30, RZ ;  /* 0x0000001e110a7225 */ /* 0x000fc800078e00ff */
[----:B0-----:R-:W-:-:S04]  /*8190*/  IMAD.WIDE.U32 R12, P0, R7, R31, R10 ;  /* 0x0000001f070c7225 */ /* 0x001fc8000780000a */
[----:B------:R-:W-:-:S04]  /*81a0*/  IMAD.WIDE.U32 R10, R7, R30, RZ ;  /* 0x0000001e070a7225 */ /* 0x000fc800078e00ff */
[----:B------:R-:W-:Y:S01]  /*81b0*/  IMAD.X R15, RZ, RZ, RZ, P0 ;  /* 0x000000ffff0f7224 */ /* 0x000fe200000e06ff */
[----:B------:R-:W-:Y:S01]  /*81c0*/  IADD3 RZ, P0, R11, R12, RZ ;  /* 0x0000000c0bff7210 */ /* 0x000fe20007f1e0ff */
[----:B------:R-:W-:-:S04]  /*81d0*/  IMAD.MOV.U32 R14, RZ, RZ, R13 ;  /* 0x000000ffff0e7224 */ /* 0x000fc800078e000d */
[----:B------:R-:W-:-:S08]  /*81e0*/  IMAD.WIDE.U32.X R10, R17, R31, R14, P0 ;  /* 0x0000001f110a7225 */ /* 0x000fd000000e040e */
.L_x_170:
[----:B-1----:R-:W-:Y:S01]  /*81f0*/  SHF.R.U64 R7, R10, R29, R11 ;  /* 0x0000001d0a077219 */ /* 0x002fe2000000120b */
[----:B0-----:R-:W-:Y:S01]  /*8200*/  VIADD R11, R22, 0xffffffff ;  /* 0xffffffff160b7836 */ /* 0x001fe20000000000 */
[----:B------:R-:W-:Y:S01]  /*8210*/  LOP3.LUT R32, R16, R27, RZ, 0xc0, !PT ;  /* 0x0000001b10207212 */ /* 0x000fe200078ec0ff */
[----:B------:R-:W-:Y:S02]  /*8220*/  IMAD.MOV R20, RZ, RZ, -R20 ;  /* 0x000000ffff147224 */ /* 0x000fe400078e0a14 */
[----:B------:R-:W-:Y:S01]  /*8230*/  IMAD.MOV R10, RZ, RZ, -R7 ;  /* 0x000000ffff0a7224 */ /* 0x000fe200078e0a07 */
[----:B------:R-:W-:Y:S01]  /*8240*/  LOP3.LUT R18, R18, R11, RZ, 0xc0, !PT ;  /* 0x0000000b12127212 */ /* 0x000fe200078ec0ff */
[----:B------:R-:W-:Y:S02]  /*8250*/  IMAD R32, R28, R7, R32 ;  /* 0x000000071c207224 */ /* 0x000fe400078e0220 */
[----:B---3--:R-:W-:Y:S02]  /*8260*/  @P3 IMAD R25, R23, R20, R24 ;  /* 0x0000001417193224 */ /* 0x008fe400078e0218 */
[----:B--2---:R-:W-:-:S02]  /*8270*/  IMAD R7, R10, R33, R21 ;  /* 0x000000210a077224 */ /* 0x004fc400078e0215 */
[----:B------:R-:W-:Y:S02]  /*8280*/  IMAD R32, R32, R34, R25 ;  /* 0x0000002220207224 */ /* 0x000fe400078e0219 */
[----:B------:R-:W-:Y:S02]  /*8290*/  IMAD R7, R7, R22, R18 ;  /* 0x0000001607077224 */ /* 0x000fe400078e0212 */
[----:B------:R-:W-:-:S03]  /*82a0*/  IMAD.MOV.U32 R10, RZ, RZ, 0x1 ;  /* 0x00000001ff0a7424 */ /* 0x000fc600078e00ff */
[----:B------:R-:W-:Y:S02]  /*82b0*/  SEL R11, R7, R32, !P3 ;  /* 0x00000020070b7207 */ /* 0x000fe40005800000 */
[----:B------:R-:W-:Y:S01]  /*82c0*/  SEL R32, R32, R7, !P3 ;  /* 0x0000000720207207 */ /* 0x000fe20005800000 */
[----:B------:R-:W-:-:S07]  /*82d0*/  IMAD.MOV.U32 R7, RZ, RZ, R19 ;  /* 0x000000ffff077224 */ /* 0x000fce00078e0013 */
.L_x_168:
[----:B------:R-:W-:Y:S01]  /*82e0*/  LOP3.LUT P0, RZ, R10, 0xff, RZ, 0xc0, !PT ;  /* 0x000000ff0aff7812 */ /* 0x000fe2000780c0ff */
[----:B------:R-:W-:-:S12]  /*82f0*/  IMAD.MOV.U32 R10, RZ, RZ, R32 ;  /* 0x000000ffff0a7224 */ /* 0x000fd800078e0020 */
[----:B------:R-:W-:Y:S05]  /*8300*/  @P0 BRA `(.L_x_171) ;  /* 0xffffff8c00a80947 */ /* 0x000fea000383ffff */
[----:B------:R-:W-:Y:S05]  /*8310*/  EXIT ;  /* 0x000000000000794d */ /* 0x000fea0003800000 */
.L_x_7:
[----:B0-----:R-:W-:Y:S01]  /*8320*/  ULDC.64 UR4, c[0x0][0x650] ;  /* 0x0001940000047ab9 */ /* 0x001fe20000000a00 */
        /* <DEDUP_REMOVED lines=25> */
.L_x_173:
[----:B------:R-:W0:Y:S01]  /*84c0*/  LDC.64 R28, c[0x0][0x640] ;  /* 0x00019000ff1c7b82 */ /* 0x000e220000000a00 */
[-CC-:B------:R-:W-:Y:S01]  /*84d0*/  SHF.R.U64 R21, R16, R6.reuse, R17.reuse ;  /* 0x0000000610157219 */ /* 0x180fe20000001211 */
[----:B------:R-:W-:Y:S01]  /*84e0*/  IMAD.MOV.U32 R31, RZ, RZ, 0x1 ;  /* 0x00000001ff1f7424 */ /* 0x000fe200078e00ff */
[----:B------:R-:W-:Y:S02]  /*84f0*/  SHF.R.U32.HI R5, RZ, R6, R17 ;  /* 0x00000006ff057219 */ /* 0x000fe40000011611 */
        /* <DEDUP_REMOVED lines=9> */
[----:B0-----:R-:W-:Y:S01]  /*8590*/  ISETP.NE.U32.AND P0, PT, R28, RZ, PT ;  /* 0x000000ff1c00720c */ /* 0x001fe20003f05070 */
[----:B------:R-:W-:-:S03]  /*85a0*/  IMAD.MOV.U32 R11, RZ, RZ, -0x1 ;  /* 0xffffffffff0b7424 */ /* 0x000fc600078e00ff */
[----:B------:R-:W-:Y:S02]  /*85b0*/  ISETP.NE.AND.EX P0, PT, R29, RZ, PT, P0 ;  /* 0x000000ff1d00720c */ /* 0x000fe40003f05300 */
[----:B------:R-:W0:Y:S01]  /*85c0*/  LDC R24, c[0x0][0x600] ;  /* 0x00018000ff187b82 */ /* 0x000e220000000800 */
[-CC-:B-1----:R-:W-:Y:S02]  /*85d0*/  SHF.R.U64 R18, R10, R14.reuse, R5.reuse ;  /* 0x0000000e0a127219 */ /* 0x182fe40000001205 */
[----:B------:R-:W-:-:S05]  /*85e0*/  SHF.R.U32.HI R5, RZ, R14, R5 ;  /* 0x0000000eff057219 */ /* 0x000fca0000011605 */
        /* <DEDUP_REMOVED lines=21> */
.L_x_174:
[----:B-1----:R-:W-:Y:S01]  /*8740*/  SHF.R.U64 R6, R10, R25, R11 ;  /* 0x000000190a067219 */ /* 0x002fe2000000120b */
[----:B0-----:R-:W-:Y:S01]  /*8750*/  VIADD R11, R24, 0xffffffff ;  /* 0xffffffff180b7836 */ /* 0x001fe20000000000 */
[----:B------:R-:W-:Y:S01]  /*8760*/  SHF.L.U32 R9, R31, R26, RZ ;  /* 0x0000001a1f097219 */ /* 0x000fe200000006ff */
[----:B------:R-:W-:Y:S01]  /*8770*/  @P3 IMAD R12, R13, R20, R8 ;  /* 0x000000140d0c3224 */ /* 0x000fe200078e0208 */
[----:B------:R-:W-:Y:S01]  /*8780*/  LOP3.LUT R5, R22, R33, RZ, 0xc0, !PT ;  /* 0x0000002116057212 */ /* 0x000fe200078ec0ff */
[----:B------:R-:W-:Y:S01]  /*8790*/  IMAD.MOV R10, RZ, RZ, -R6 ;  /* 0x000000ffff0a7224 */ /* 0x000fe200078e0a06 */
[----:B------:R-:W-:Y:S01]  /*87a0*/  LOP3.LUT R18, R18, R11, RZ, 0xc0, !PT ;  /* 0x0000000b12127212 */ /* 0x000fe200078ec0ff */
[----:B------:R-:W-:Y:S02]  /*87b0*/  IMAD.MOV.U32 R16, RZ, RZ, R21 ;  /* 0x000000ffff107224 */ /* 0x000fe400078e0015 */
[----:B------:R-:W-:Y:S02]  /*87c0*/  IMAD R9, R9, R6, R5 ;  /* 0x0000000609097224 */ /* 0x000fe400078e0205 */
[----:B--2---:R-:W-:-:S02]  /*87d0*/  IMAD R5, R10, R27, R23 ;  /* 0x0000001b0a057224 */ /* 0x004fc400078e0217 */
[----:B---3--:R-:W-:Y:S02]  /*87e0*/  IMAD R12, R9, R30, R12 ;  /* 0x0000001e090c7224 */ /* 0x008fe400078e020c */
[----:B------:R-:W-:Y:S02]  /*87f0*/  IMAD.MOV.U32 R6, RZ, RZ, 0x1 ;  /* 0x00000001ff067424 */ /* 0x000fe400078e00ff */
[----:B------:R-:W-:-:S03]  /*8800*/  IMAD R9, R5, R24, R18 ;  /* 0x0000001805097224 */ /* 0x000fc600078e0212 */
[----:B------:R-:W-:Y:S02]  /*8810*/  PRMT R5, R6, 0x7610, R5 ;  /* 0x0000761006057816 */ /* 0x000fe40000000005 */
[----:B------:R-:W-:Y:S02]  /*8820*/  SEL R6, R9, R12, !P3 ;  /* 0x0000000c09067207 */ /* 0x000fe40005800000 */
[----:B------:R-:W-:-:S07]  /*8830*/  SEL R18, R12, R9, !P3 ;  /* 0x000000090c127207 */ /* 0x000fce0005800000 */
.L_x_172:
[----:B------:R-:W-:-:S08]  /*8840*/  NOP ;  /* 0x0000000000007918 */ /* 0x000fd00000000000 */
[----:B------:R-:W0:-:S00]  /*8850*/  USETMAXREG.DEALLOC.CTAPOOL 0x28 ;  /* 0x00000028000079c8 */ /* 0x000e0000080e0500 */
[----:B0-----:R-:W-:-:S13]  /*8860*/  ISETP.NE.AND P0, PT, R7, RZ, PT ;  /* 0x000000ff0700720c */ /* 0x001fda0003f05270 */
[----:B------:R-:W-:Y:S05]  /*8870*/  @P0 EXIT ;  /* 0x000000000000094d */ /* 0x000fea0003800000 */
[----:B------:R-:W-:Y:S01]  /*8880*/  LOP3.LUT P0, RZ, R5, 0xff, RZ, 0xc0, !PT ;  /* 0x000000ff05ff7812 */ /* 0x000fe2000780c0ff */
[----:B------:R-:W-:Y:S02]  /*8890*/  IMAD.MOV.U32 R5, RZ, RZ, 0x1 ;  /* 0x00000001ff057424 */ /* 0x000fe400078e00ff */
[----:B------:R-:W-:-:S10]  /*88a0*/  IMAD.MOV.U32 R17, RZ, RZ, RZ ;  /* 0x000000ffff117224 */ /* 0x000fd400078e00ff */
[----:B------:R-:W-:Y:S05]  /*88b0*/  @!P0 BRA `(.L_x_175) ;  /* 0x0000000c003c8947 */ /* 0x000fea0003800000 */
[----:B------:R-:W0:Y:S01]  /*88c0*/  LDC R5, c[0x0][0x28c] ;  /* 0x0000a300ff057b82 */ /* 0x000e220000000800 */
[----:B------:R-:W1:Y:S01]  /*88d0*/  S2R R12, SR_CgaCtaId ;  /* 0x00000000000c7919 */ /* 0x000e620000008800 */
[----:B------:R-:W-:Y:S01]  /*88e0*/  ULDC UR5, c[0x0][0x658] ;  /* 0x0001960000057ab9 */ /* 0x000fe20000000800 */
[----:B------:R-:W-:Y:S01]  /*88f0*/  UMOV UR7, 0xffffffff ;  /* 0xffffffff00077882 */ /* 0x000fe20000000000 */
[----:B------:R-:W-:Y:S01]  /*8900*/  ULDC UR6, c[0x0][0xc] ;  /* 0x0000030000067ab9 */ /* 0x000fe20000000800 */
[----:B------:R-:W-:Y:S01]  /*8910*/  USHF.L.U32 UR8, UR7, UR5, URZ ;  /* 0x0000000507087299 */ /* 0x000fe2000800063f */
[----:B------:R-:W-:Y:S01]  /*8920*/  BSSY B0, `(.L_x_175) ;  /* 0x00000c8000007945 */ /* 0x000fe20003800000 */
[----:B------:R-:W-:Y:S01]  /*8930*/  UMOV UR9, 0x1 ;  /* 0x0000000100097882 */ /* 0x000fe20000000000 */
[----:B------:R-:W-:Y:S01]  /*8940*/  ULDC UR7, c[0x0][0x10] ;  /* 0x0000040000077ab9 */ /* 0x000fe20000000800 */
[----:B------:R-:W-:Y:S01]  /*8950*/  USHF.L.U32 UR18, UR9, UR5, URZ ;  /* 0x0000000509127299 */ /* 0x000fe2000800063f */
[----:B------:R-:W-:Y:S01]  /*8960*/  IMAD.MOV.U32 R14, RZ, RZ, 0x1 ;  /* 0x00000001ff0e7424 */ /* 0x000fe200078e00ff */
[----:B------:R-:W-:Y:S01]  /*8970*/  UIMAD.WIDE.U32 UR6, UR6, UR7, URZ ;  /* 0x00000007060672a5 */ /* 0x000fe2000f8e003f */
[----:B------:R-:W-:Y:S01]  /*8980*/  LOP3.LUT R15, R4, 0x2, RZ, 0xfc, !PT ;  /* 0x00000002040f7812 */ /* 0x000fe200078efcff */
[----:B------:R-:W-:Y:S01]  /*8990*/  ULDC UR5, c[0x0][0x14] ;  /* 0x0000050000057ab9 */ /* 0x000fe20000000800 */
[----:B------:R-:W-:Y:S01]  /*89a0*/  IMAD.MOV.U32 R17, RZ, RZ, RZ ;  /* 0x000000ffff117224 */ /* 0x000fe200078e00ff */
[----:B------:R-:W-:-:S02]  /*89b0*/  UIMAD.WIDE.U32 UR20, UR6, UR5, URZ ;  /* 0x00000005061472a5 */ /* 0x000fc4000f8e003f */
[----:B------:R-:W-:Y:S01]  /*89c0*/  UIMAD UR13, UR7, UR5, URZ ;  /* 0x00000005070d72a4 */ /* 0x000fe2000f8e023f */
[----:B------:R-:W-:Y:S01]  /*89d0*/  ULDC UR4, c[0x0][0x600] ;  /* 0x0001800000047ab9 */ /* 0x000fe20000000800 */
[----:B------:R-:W-:Y:S02]  /*89e0*/  ULOP3.LUT UR17, URZ, UR8, URZ, 0x33, !UPT ;  /* 0x000000083f117292 */ /* 0x000fe4000f8e333f */
[----:B------:R-:W-:Y:S01]  /*89f0*/  UIADD3 UR4, UR4, -0x1, URZ ;  /* 0xffffffff04047890 */ /* 0x000fe2000fffe03f */
[----:B0-----:R-:W-:Y:S01]  /*8a00*/  VIADD R5, R5, 0x7f ;  /* 0x0000007f05057836 */ /* 0x001fe20000000000 */
[----:B------:R-:W-:Y:S01]  /*8a10*/  UIADD3 UR13, UR21, UR13, URZ ;  /* 0x0000000d150d7290 */ /* 0x000fe2000fffe03f */
[----:B------:R-:W-:-:S03]  /*8a20*/  ULDC.64 UR22, c[0x0][0x198] ;  /* 0x0000660000167ab9 */ /* 0x000fc60000000a00 */
[----:B------:R-:W-:-:S04]  /*8a30*/  SHF.R.S32.HI R8, RZ, 0x1f, R5 ;  /* 0x0000001fff087819 */ /* 0x000fc80000011405 */
[----:B------:R-:W-:Y:S01]  /*8a40*/  LEA.HI R8, R8, R5, RZ, 0x7 ;  /* 0x0000000508087211 */ /* 0x000fe200078f38ff */
[C---:B-1----:R-:W-:Y:S02]  /*8a50*/  IMAD.SHL.U32 R11, R12.reuse, 0x20, RZ ;  /* 0x000000200c0b7824 */ /* 0x042fe400078e00ff */
[----:B------:R-:W-:Y:S01]  /*8a60*/  IMAD.SHL.U32 R12, R12, 0x1000, RZ ;  /* 0x000010000c0c7824 */ /* 0x000fe200078e00ff */
[----:B------:R-:W-:Y:S01]  /*8a70*/  SHF.R.S32.HI R10, RZ, 0x7, R8 ;  /* 0x00000007ff0a7819 */ /* 0x000fe20000011408 */
[----:B------:R-:W-:Y:S01]  /*8a80*/  IMAD.MOV.U32 R5, RZ, RZ, 0x1 ;  /* 0x00000001ff057424 */ /* 0x000fe200078e00ff */
[----:B------:R-:W-:Y:S02]  /*8a90*/  LOP3.LUT R11, R11, 0x20, RZ, 0xc0, !PT ;  /* 0x000000200b0b7812 */ /* 0x000fe400078ec0ff */
[----:B------:R-:W-:Y:S01]  /*8aa0*/  LOP3.LUT R12, R12, 0x1000, RZ, 0xc0, !PT ;  /* 0x000010000c0c7812 */ /* 0x000fe200078ec0ff */
[----:B------:R-:W-:-:S07]  /*8ab0*/  VIADD R13, R10, 0x1 ;  /* 0x000000010a0d7836 */ /* 0x000fce0000000000 */
.L_x_186:
[----:B------:R-:W-:-:S03]  /*8ac0*/  UMOV UR5, 0xffffffff ;  /* 0xffffffff00057882 */ /* 0x000fc60000000000 */
[----:B------:R-:W-:Y:S05]  /*8ad0*/  BRA.DIV UR5, `(.L_x_176) ;  /* 0x0000000e05807947 */ /* 0x000fea000b800000 */
[----:B------:R-:W-:-:S13]  /*8ae0*/  ELECT P0, URZ, PT ;  /* 0x00000000003f782f */ /* 0x000fda0003800000 */
.L_x_196:
[----:B------:R-:W0:Y:S01]  /*8af0*/  LDC R7, c[0x0][0x28c] ;  /* 0x0000a300ff077b82 */ /* 0x000e220000000800 */
[----:B------:R-:W-:Y:S01]  /*8b00*/  BSSY B1, `(.L_x_177) ;  /* 0x0000038000017945 */ /* 0x000fe20003800000 */
[----:B0-----:R-:W-:-:S13]  /*8b10*/  ISETP.LT.OR P0, PT, R7, 0x1, !P0 ;  /* 0x000000010700780c */ /* 0x001fda0004701670 */
[----:B------:R-:W-:Y:S05]  /*8b20*/  @P0 BRA `(.L_x_178) ;  /* 0x0000000000d40947 */ /* 0x000fea0003800000 */
[----:B------:R-:W-:Y:S02]  /*8b30*/  IMAD R19, R6, 0x40, R11 ;  /* 0x0000004006137824 */ /* 0x000fe400078e020b */
[----:B------:R-:W-:Y:S02]  /*8b40*/  IMAD.SHL.U32 R20, R18, 0x100, RZ ;  /* 0x0000010012147824 */ /* 0x000fe400078e00ff */
[----:B------:R-:W-:Y:S02]  /*8b50*/  IMAD.MOV.U32 R23, RZ, RZ, RZ ;  /* 0x000000ffff177224 */ /* 0x000fe400078e00ff */
[----:B------:R-:W-:Y:S02]  /*8b60*/  IMAD.MOV.U32 R6, RZ, RZ, R13 ;  /* 0x000000ffff067224 */ /* 0x000fe400078e000d */
[----:B------:R-:W-:Y:S02]  /*8b70*/  IMAD.MOV.U32 R7, RZ, RZ, R5 ;  /* 0x000000ffff077224 */ /* 0x000fe400078e0005 */
[----:B------:R-:W-:-:S07]  /*8b80*/  IMAD.MOV.U32 R9, RZ, RZ, R17 ;  /* 0x000000ffff097224 */ /* 0x000fce00078e0011 */
.L_x_181:
[----:B------:R-:W0:Y:S01]  /*8b90*/  S2R R21, SR_CgaCtaId ;  /* 0x0000000000157919 */ /* 0x000e220000008800 */
[----:B------:R-:W-:Y:S02]  /*8ba0*/  MOV R8, 0x400 ;  /* 0x0000040000087802 */ /* 0x000fe40000000f00 */
[----:B------:R-:W-:-:S13]  /*8bb0*/  LOP3.LUT P1, RZ, R0, 0x7f, RZ, 0xc0, !PT ;  /* 0x0000007f00ff7812 */ /* 0x000fda000782c0ff */
[----:B------:R-:W1:Y:S01]  /*8bc0*/  @!P1 LDC R18, c[0x0][0x500] ;  /* 0x00014000ff129b82 */ /* 0x000e620000000800 */
[----:B0-----:R-:W-:Y:S02]  /*8bd0*/  LEA R22, R21, R8, 0x18 ;  /* 0x0000000815167211 */ /* 0x001fe400078ec0ff */
[----:B------:R-:W-:-:S03]  /*8be0*/  SHF.L.U32 R8, R7, 0x1f, RZ ;  /* 0x0000001f07087819 */ /* 0x000fc600000006ff */
[----:B------:R-:W-:-:S04]  /*8bf0*/  IMAD R21, R9, 0x8, R22 ;  /* 0x0000000809157824 */ /* 0x000fc800078e0216 */
[----:B------:R-:W0:Y:S02]  /*8c00*/  SYNCS.PHASECHK.TRANS64.TRYWAIT P0, [R21+URZ+0x18], R8 ;  /* 0x00001808150075a7 */ /* 0x000e24000800017f */
[----:B01----:R-:W-:Y:S05]  /*8c10*/  @!P0 BRA `(.L_x_179) ;  /* 0x0000000c00508947 */ /* 0x003fea0003800000 */
.L_x_197:
[----:B0-----:R-:W-:Y:S01]  /*8c20*/  PRMT R8, R15, 0x9910, RZ ;  /* 0x000099100f087816 */ /* 0x001fe200000000ff */
[----:B------:R0:W-:Y:S03]  /*8c30*/  @!P1 SYNCS.ARRIVE.TRANS64 RZ, [R21+URZ], R18 ;  /* 0x0000001215ff99a7 */ /* 0x0001e6000800003f */
[----:B------:R-:W-:-:S13]  /*8c40*/  ISETP.NE.AND P0, PT, R8, 0x2, PT ;  /* 0x000000020800780c */ /* 0x000fda0003f05270 */
[----:B0-----:R-:W-:Y:S05]  /*8c50*/  @P0 BRA `(.L_x_180) ;  /* 0x0000000000040947 */ /* 0x001fea0003800000 */
[----:B------:R-:W-:Y:S01]  /*8c60*/  BPT.TRAP 0x1 ;  /* 0x000000040000795c */ /* 0x000fe20000300000 */
.L_x_180:
[----:B------:R-:W-:Y:S01]  /*8c70*/  R2UR UR16, R22 ;  /* 0x00000000161072ca */ /* 0x000fe200000e0000 */
[----:B------:R-:W-:Y:S01]  /*8c80*/  IMAD R22, R9, 0x8000, R22 ;  /* 0x0000800009167824 */ /* 0x000fe200078e0216 */
[----:B------:R-:W-:Y:S01]  /*8c90*/  R2UR UR9, R21 ;  /* 0x00000000150972ca */ /* 0x000fe200000e0000 */
[C---:B------:R-:W-:Y:S01]  /*8ca0*/  IMAD R8, R9.reuse, 0x2000, R12 ;  /* 0x0000200009087824 */ /* 0x040fe200078e020c */
[----:B------:R-:W-:Y:S01]  /*8cb0*/  UIADD3 UR6, UP0, UR22, 0xf0, URZ ;  /* 0x000000f016067890 */ /* 0x000fe2000ff1e03f */
[----:B------:R-:W-:Y:S01]  /*8cc0*/  VIADD R6, R6, 0xffffffff ;  /* 0xffffffff06067836 */ /* 0x000fe20000000000 */
[----:B------:R-:W-:Y:S01]  /*8cd0*/  R2UR UR5, R22 ;  /* 0x00000000160572ca */ /* 0x000fe200000e0000 */
[----:B------:R-:W-:Y:S01]  /*8ce0*/  UIADD3 UR24, UP1, UR22, 0x1f0, URZ ;  /* 0x000001f016187890 */ /* 0x000fe2000ff3e03f */
[----:B------:R-:W-:Y:S01]  /*8cf0*/  R2UR UR8, R8 ;  /* 0x00000000080872ca */ /* 0x000fe200000e0000 */
[----:B------:R-:W-:Y:S01]  /*8d00*/  UIADD3.X UR7, URZ, UR23, URZ, UP0, !UPT ;  /* 0x000000173f077290 */ /* 0x000fe200087fe43f */
[----:B------:R-:W-:Y:S01]  /*8d10*/  R2UR UR11, R20 ;  /* 0x00000000140b72ca */ /* 0x000fe200000e0000 */
[----:B------:R-:W-:Y:S01]  /*8d20*/  VIADD R9, R9, 0x1 ;  /* 0x0000000109097836 */ /* 0x000fe20000000000 */
[----:B------:R-:W-:Y:S01]  /*8d30*/  R2UR UR10, R23 ;  /* 0x00000000170a72ca */ /* 0x000fe200000e0000 */
[----:B------:R-:W-:Y:S01]  /*8d40*/  UIADD3.X UR25, URZ, UR23, URZ, UP1, !UPT ;  /* 0x000000173f197290 */ /* 0x000fe20008ffe43f */
[----:B------:R-:W-:Y:S01]  /*8d50*/  R2UR UR12, R16 ;  /* 0x00000000100c72ca */ /* 0x000fe200000e0000 */
[----:B------:R-:W-:Y:S01]  /*8d60*/  UMOV UR14, 0x0 ;  /* 0x00000000000e7882 */ /* 0x000fe20000000000 */
[----:B------:R-:W-:Y:S01]  /*8d70*/  R2UR UR19, R19 ;  /* 0x00000000131372ca */ /* 0x000fe200000e0000 */
[----:B------:R-:W-:Y:S01]  /*8d80*/  UMOV UR15, 0x10000000 ;  /* 0x10000000000f7882 */ /* 0x000fe20000000000 */
[----:B------:R-:W-:Y:S01]  /*8d90*/  ISETP.GT.AND P1, PT, R6, 0x1, PT ;  /* 0x000000010600780c */ /* 0x000fe20003f24270 */
[----:B------:R-:W-:Y:S01]  /*8da0*/  UIADD3 UR5, UR5, 0x100, URZ ;  /* 0x0000010005057890 */ /* 0x000fe2000fffe03f */
[----:B------:R-:W-:Y:S01]  /*8db0*/  ISETP.NE.AND P0, PT, R9, 0x3, PT ;  /* 0x000000030900780c */ /* 0x000fe20003f05270 */
[----:B------:R-:W-:Y:S01]  /*8dc0*/  UIADD3 UR16, UR16, 0x18100, UR8 ;  /* 0x0001810010107890 */ /* 0x000fe2000fffe008 */
[----:B------:R-:W-:Y:S01]  /*8dd0*/  VIADD R23, R23, 0x80 ;  /* 0x0000008017177836 */ /* 0x000fe20000000000 */
[----:B------:R-:W-:Y:S01]  /*8de0*/  UMOV UR26, 0x30000 ;  /* 0x00030000001a7882 */ /* 0x000fe20000000000 */
[----:B------:R-:W-:-:S02]  /*8df0*/  SEL R8, RZ, 0x1, P0 ;  /* 0x00000001ff087807 */ /* 0x000fc40000000000 */
[----:B------:R-:W-:Y:S01]  /*8e00*/  UMOV UR8, UR5 ;  /* 0x0000000500087c82 */ /* 0x000fe20008000000 */
[----:B------:R-:W-:Y:S01]  /*8e10*/  SEL R9, R9, RZ, P0 ;  /* 0x000000ff09097207 */ /* 0x000fe20000000000 */
[----:B------:R0:W-:Y:S01]  /*8e20*/  UTMALDG.3D [UR8], [UR6], desc[UR14] ;  /* 0x00000e08060075b4 */ /* 0x0001e20008011000 */
[----:B------:R-:W-:Y:S01]  /*8e30*/  LOP3.LUT R7, R7, R8, RZ, 0x3c, !PT ;  /* 0x0000000807077212 */ /* 0x000fe200078e3cff */
[----:B0-----:R-:W-:Y:S01]  /*8e40*/  UMOV UR11, UR19 ;  /* 0x00000013000b7c82 */ /* 0x001fe20008000000 */
[----:B------:R-:W-:Y:S02]  /*8e50*/  UMOV UR8, UR16 ;  /* 0x0000001000087c82 */ /* 0x000fe40008000000 */
[----:B------:R0:W-:Y:S02]  /*8e60*/  UTMALDG.3D.MULTICAST [UR8], [UR24], UR26, desc[UR14] ;  /* 0x00000e08180073b4 */ /* 0x0001e4000801181a */
[----:B0-----:R-:W-:Y:S05]  /*8e70*/  @P1 BRA `(.L_x_181) ;  /* 0xfffffffc00441947 */ /* 0x001fea000383ffff */
.L_x_178:
[----:B------:R-:W-:Y:S05]  /*8e80*/  BSYNC B1 ;  /* 0x0000000000017941 */ /* 0x000fea0003800000 */
.L_x_177:
[----:B------:R-:W-:Y:S01]  /*8e90*/  LOP3.LUT P1, RZ, R14, 0xff, RZ, 0xc0, !PT ;  /* 0x000000ff0eff7812 */ /* 0x000fe2000782c0ff */
[C---:B------:R-:W-:Y:S01]  /*8ea0*/  IMAD.IADD R17, R10.reuse, 0x1, R17 ;  /* 0x000000010a117824 */ /* 0x040fe200078e0211 */
[----:B------:R-:W-:Y:S01]  /*8eb0*/  ULDC.64 UR6, c[0x0][0x650] ;  /* 0x0001940000067ab9 */ /* 0x000fe20000000a00 */
[C---:B------:R-:W-:Y:S01]  /*8ec0*/  ISETP.GE.U32.AND P2, PT, R10.reuse, 0x3, PT ;  /* 0x000000030a00780c */ /* 0x040fe20003f46070 */
[----:B------:R-:W-:Y:S01]  /*8ed0*/  BSSY B1, `(.L_x_182) ;  /* 0x000006a000017945 */ /* 0x000fe20003800000 */
[----:B------:R-:W-:Y:S01]  /*8ee0*/  IMAD.MOV.U32 R18, RZ, RZ, -0x1 ;  /* 0xffffffffff127424 */ /* 0x000fe200078e00ff */
[----:B------:R-:W-:Y:S01]  /*8ef0*/  ISETP.GT.U32.AND P0, PT, R17, 0x2, PT ;  /* 0x000000021100780c */ /* 0x000fe20003f04070 */
[----:B------:R-:W-:Y:S01]  /*8f00*/  IMAD.MOV.U32 R16, RZ, RZ, -0x1 ;  /* 0xffffffffff107424 */ /* 0x000fe200078e00ff */
[----:B------:R-:W-:Y:S02]  /*8f10*/  PRMT R14, RZ, 0x7610, R14 ;  /* 0x00007610ff0e7816 */ /* 0x000fe4000000000e */
[----:B------:R-:W-:-:S03]  /*8f20*/  ISETP.LT.U32.AND P0, PT, R10, 0x3, P0 ;  /* 0x000000030a00780c */ /* 0x000fc60000701070 */
[----:B------:R-:W0:Y:S01]  /*8f30*/  @P1 S2R R7, SR_CgaCtaId ;  /* 0x0000000000071919 */ /* 0x000e220000008800 */
[----:B------:R-:W-:-:S04]  /*8f40*/  @P1 MOV R6, 0x400 ;  /* 0x0000040000061802 */ /* 0x000fc80000000f00 */
[----:B0-----:R-:W-:Y:S01]  /*8f50*/  @P1 LEA R8, R7, R6, 0x18 ;  /* 0x0000000607081211 */ /* 0x001fe200078ec0ff */
[----:B------:R-:W-:Y:S01]  /*8f60*/  IMAD.WIDE.U32 R6, R17, -0x55555555, RZ ;  /* 0xaaaaaaab11067825 */ /* 0x000fe200078e00ff */
[----:B------:R-:W-:Y:S02]  /*8f70*/  SEL R6, RZ, 0x1, !P0 ;  /* 0x00000001ff067807 */ /* 0x000fe40004000000 */
[----:B------:R0:W-:Y:S01]  /*8f80*/  @P1 SYNCS.ARRIVE.TRANS64.A1T0 RZ, [R8+URZ+0x48], RZ ;  /* 0x000048ff08ff19a7 */ /* 0x0001e2000810003f */
[----:B------:R-:W-:Y:S02]  /*8f90*/  IADD3 R2, P1, R2, UR20, RZ ;  /* 0x0000001402027c10 */ /* 0x000fe4000ff3e0ff */
[----:B------:R-:W-:Y:S01]  /*8fa0*/  LOP3.LUT R5, R5, R6, RZ, 0x3c, !PT ;  /* 0x0000000605057212 */ /* 0x000fe200078e3cff */
[----:B------:R-:W-:Y:S01]  /*8fb0*/  IMAD.MOV.U32 R6, RZ, RZ, -0x1 ;  /* 0xffffffffff067424 */ /* 0x000fe200078e00ff */
[----:B------:R-:W-:Y:S02]  /*8fc0*/  IADD3.X R3, R3, UR13, RZ, P1, !PT ;  /* 0x0000000d03037c10 */ /* 0x000fe40008ffe4ff */
[----:B------:R-:W-:-:S02]  /*8fd0*/  ISETP.GE.U32.AND P0, PT, R2, UR6, PT ;  /* 0x0000000602007c0c */ /* 0x000fc4000bf06070 */
[----:B0-----:R-:W-:Y:S02]  /*8fe0*/  SHF.R.U32.HI R8, RZ, 0x1, R7 ;  /* 0x00000001ff087819 */ /* 0x001fe40000011607 */
[----:B------:R-:W-:Y:S02]  /*8ff0*/  ISETP.GE.U32.AND.EX P0, PT, R3, UR7, PT, P0 ;  /* 0x0000000703007c0c */ /* 0x000fe4000bf06100 */
[----:B------:R-:W-:Y:S01]  /*9000*/  @P2 LOP3.LUT R5, R5, 0x1, R8, 0x78, !PT ;  /* 0x0000000105052812 */ /* 0x000fe200078e7808 */
[----:B------:R-:W-:Y:S01]  /*9010*/  IMAD R17, R8, -0x3, R17 ;  /* 0xfffffffd08117824 */ /* 0x000fe200078e0211 */
[----:B------:R-:W-:-:S09]  /*9020*/  PRMT R7, RZ, 0x7610, R7 ;  /* 0x00007610ff077816 */ /* 0x000fd20000000007 */
[----:B------:R-:W-:Y:S05]  /*9030*/  @P0 BRA `(.L_x_183) ;  /* 0x00000004004c0947 */ /* 0x000fea0003800000 */
[----:B------:R-:W0:Y:S01]  /*9040*/  S2R R18, SR_CTAID.X ;  /* 0x0000000000127919 */ /* 0x000e220000002500 */
[----:B------:R-:W-:Y:S01]  /*9050*/  ULDC.64 UR6, c[0x0][0x628] ;  /* 0x00018a0000067ab9 */ /* 0x000fe20000000a00 */
[----:B------:R-:W-:Y:S01]  /*9060*/  ULDC UR8, c[0x0][0x630] ;  /* 0x00018c0000087ab9 */ /* 0x000fe20000000800 */
[----:B------:R-:W-:Y:S01]  /*9070*/  ISETP.NE.U32.AND P0, PT, RZ, UR6, PT ;  /* 0x00000006ff007c0c */ /* 0x000fe2000bf05070 */
[----:B------:R-:W1:Y:S01]  /*9080*/  S2R R19, SR_CTAID.Y ;  /* 0x0000000000137919 */ /* 0x000e620000002600 */
[----:B------:R-:W-:Y:S01]  /*9090*/  ULDC UR9, c[0x0][0x150] ;  /* 0x0000540000097ab9 */ /* 0x000fe20000000800 */
[----:B------:R-:W-:Y:S01]  /*90a0*/  IMAD.MOV.U32 R6, RZ, RZ, R2 ;  /* 0x000000ffff067224 */ /* 0x000fe200078e0002 */
[----:B------:R-:W-:Y:S01]  /*90b0*/  ISETP.NE.AND.EX P0, PT, RZ, UR7, PT, P0 ;  /* 0x00000007ff007c0c */ /* 0x000fe2000bf05300 */
[----:B------:R-:W-:Y:S01]  /*90c0*/  IMAD.MOV.U32 R7, RZ, RZ, R3 ;  /* 0x000000ffff077224 */ /* 0x000fe200078e0003 */
[----:B0-----:R-:W-:-:S11]  /*90d0*/  I2FP.F32.U32 R20, R18 ;  /* 0x0000001200147245 */ /* 0x001fd60000201000 */
[----:B------:R-:W-:Y:S05]  /*90e0*/  @!P0 BRA `(.L_x_184) ;  /* 0x0000000000288947 */ /* 0x000fea0003800000 */
[----:B------:R-:W-:Y:S02]  /*90f0*/  ULDC UR5, c[0x0][0x634] ;  /* 0x00018d0000057ab9 */ /* 0x000fe40000000800 */
[----:B------:R-:W-:-:S05]  /*9100*/  IADD3 R7, P0, R2, UR5, RZ ;  /* 0x0000000502077c10 */ /* 0x000fca000ff1e0ff */
[----:B------:R-:W-:-:S04]  /*9110*/  IMAD.X R21, RZ, RZ, R3, P0 ;  /* 0x000000ffff157224 */ /* 0x000fc800000e0603 */
[----:B------:R-:W-:-:S04]  /*9120*/  IMAD.WIDE.U32 R8, R21, UR6, RZ ;  /* 0x0000000615087c25 */ /* 0x000fc8000f8e00ff */
[----:B------:R-:W-:-:S04]  /*9130*/  IMAD.WIDE.U32 R8, P0, R7, UR7, R8 ;  /* 0x0000000707087c25 */ /* 0x000fc8000f800008 */
[----:B------:R-:W-:-:S04]  /*9140*/  IMAD.WIDE.U32 R6, R7, UR6, RZ ;  /* 0x0000000607067c25 */ /* 0x000fc8000f8e00ff */
[----:B------:R-:W-:Y:S01]  /*9150*/  IMAD.MOV.U32 R6, RZ, RZ, R9 ;  /* 0x000000ffff067224 */ /* 0x000fe200078e0009 */
[----:B------:R-:W-:Y:S01]  /*9160*/  IADD3 RZ, P1, R7, R8, RZ ;  /* 0x0000000807ff7210 */ /* 0x000fe20007f3e0ff */
[----:B------:R-:W-:-:S04]  /*9170*/  IMAD.X R7, RZ, RZ, RZ, P0 ;  /* 0x000000ffff077224 */ /* 0x000fc800000e06ff */
[----:B------:R-:W-:-:S08]  /*9180*/  IMAD.WIDE.U32.X R6, R21, UR7, R6, P1 ;  /* 0x0000000715067c25 */ /* 0x000fd000088e0406 */
.L_x_184:
[--C-:B------:R-:W-:Y:S01]  /*9190*/  SHF.R.U64 R16, R6, UR8, R7.reuse ;  /* 0x0000000806107c19 */ /* 0x100fe20008001207 */
[----:B------:R-:W-:Y:S01]  /*91a0*/  FMUL R20, R20, UR9 ;  /* 0x0000000914147c20 */ /* 0x000fe20008400000 */
[----:B------:R-:W0:Y:S01]  /*91b0*/  LDC R21, c[0x0][0x144] ;  /* 0x00005100ff157b82 */ /* 0x000e220000000800 */
[----:B-1----:R-:W-:Y:S01]  /*91c0*/  I2FP.F32.U32 R8, R19 ;  /* 0x0000001300087245 */ /* 0x002fe20000201000 */
[----:B------:R-:W-:Y:S01]  /*91d0*/  ULDC UR5, c[0x0][0x154] ;  /* 0x0000550000057ab9 */ /* 0x000fe20000000800 */
[----:B------:R-:W-:Y:S01]  /*91e0*/  SHF.R.U32.HI R6, RZ, UR8, R7 ;  /* 0x00000008ff067c19 */ /* 0x000fe20008011607 */
[----:B------:R-:W-:Y:S01]  /*91f0*/  ULDC.64 UR6, c[0x0][0x620] ;  /* 0x0001880000067ab9 */ /* 0x000fe20000000a00 */
[----:B------:R-:W-:Y:S01]  /*9200*/  IADD3 R7, P0, RZ, -R16, RZ ;  /* 0x80000010ff077210 */ /* 0x000fe20007f1e0ff */
[----:B------:R-:W1:Y:S01]  /*9210*/  F2I.U32.TRUNC.NTZ R20, R20 ;  /* 0x0000001400147305 */ /* 0x000e62000020f000 */
[----:B------:R-:W-:Y:S01]  /*9220*/  FMUL R8, R8, UR5 ;  /* 0x0000000508087c20 */ /* 0x000fe20008400000 */
[----:B------:R-:W2:Y:S01]  /*9230*/  LDC R22, c[0x0][0x148] ;  /* 0x00005200ff167b82 */ /* 0x000ea20000000800 */
[----:B------:R-:W-:Y:S01]  /*9240*/  ULDC UR5, c[0x0][0x618] ;  /* 0x0001860000057ab9 */ /* 0x000fe20000000800 */
[----:B------:R-:W-:-:S04]  /*9250*/  IMAD.X R6, RZ, RZ, ~R6, P0 ;  /* 0x000000ffff067224 */ /* 0x000fc800000e0e06 */
[----:B------:R-:W-:Y:S01]  /*9260*/  IMAD R6, R6, UR6, RZ ;  /* 0x0000000606067c24 */ /* 0x000fe2000f8e02ff */
[----:B------:R-:W3:Y:S03]  /*9270*/  F2I.U32.TRUNC.NTZ R8, R8 ;  /* 0x0000000800087305 */ /* 0x000ee6000020f000 */
[C---:B------:R-:W-:Y:S02]  /*9280*/  IMAD R9, R7.reuse, UR7, R6 ;  /* 0x0000000707097c24 */ /* 0x040fe4000f8e0206 */
[----:B------:R-:W-:Y:S01]  /*9290*/  IMAD.WIDE.U32 R6, R7, UR6, R2 ;  /* 0x0000000607067c25 */ /* 0x000fe2000f8e0002 */
[----:B------:R-:W-:Y:S02]  /*92a0*/  ULDC.64 UR6, c[0x0][0x640] ;  /* 0x0001900000067ab9 */ /* 0x000fe40000000a00 */
[----:B------:R-:W-:Y:S01]  /*92b0*/  ISETP.NE.U32.AND P0, PT, RZ, UR6, PT ;  /* 0x00000006ff007c0c */ /* 0x000fe2000bf05070 */
[----:B-1----:R-:W-:-:S02]  /*92c0*/  IMAD.MOV R20, RZ, RZ, -R20 ;  /* 0x000000ffff147224 */ /* 0x002fc400078e0a14 */
[----:B------:R-:W-:Y:S01]  /*92d0*/  IMAD.IADD R7, R7, 0x1, R9 ;  /* 0x0000000107077824 */ /* 0x000fe200078e0209 */
[----:B------:R-:W-:Y:S01]  /*92e0*/  ISETP.NE.AND.EX P0, PT, RZ, UR7, PT, P0 ;  /* 0x00000007ff007c0c */ /* 0x000fe2000bf05300 */
[----:B0-----:R-:W-:-:S03]  /*92f0*/  IMAD R18, R21, R20, R18 ;  /* 0x0000001415127224 */ /* 0x001fc600078e0212 */
[--C-:B------:R-:W-:Y:S01]  /*9300*/  SHF.R.U64 R20, R6, UR5, R7.reuse ;  /* 0x0000000506147c19 */ /* 0x100fe20008001207 */
[----:B---3--:R-:W-:Y:S01]  /*9310*/  IMAD.MOV R6, RZ, RZ, -R8 ;  /* 0x000000ffff067224 */ /* 0x008fe200078e0a08 */
[----:B------:R-:W-:Y:S01]  /*9320*/  SHF.R.U32.HI R7, RZ, UR5, R7 ;  /* 0x00000005ff077c19 */ /* 0x000fe20008011607 */
[----:B------:R-:W-:Y:S02]  /*9330*/  ULDC UR5, c[0x0][0x608] ;  /* 0x0001820000057ab9 */ /* 0x000fe40000000800 */
[----:B--2---:R-:W-:Y:S01]  /*9340*/  @P3 IMAD R18, R22, R6, R19 ;  /* 0x0000000616123224 */ /* 0x004fe200078e0213 */
[--C-:B------:R-:W-:Y:S02]  /*9350*/  SHF.R.U64 R22, R20, UR5, R7.reuse ;  /* 0x0000000514167c19 */ /* 0x100fe40008001207 */
[----:B------:R-:W-:Y:S01]  /*9360*/  SHF.R.U32.HI R7, RZ, UR5, R7 ;  /* 0x00000005ff077c19 */ /* 0x000fe20008011607 */
[----:B------:R-:W-:-:S03]  /*9370*/  ULDC UR5, c[0x0][0x658] ;  /* 0x0001960000057ab9 */ /* 0x000fc60000000800 */
[--C-:B------:R-:W-:Y:S02]  /*9380*/  SHF.R.U64 R19, R22, UR5, R7.reuse ;  /* 0x0000000516137c19 */ /* 0x100fe40008001207 */
[----:B------:R-:W-:-:S03]  /*9390*/  SHF.R.U32.HI R21, RZ, UR5, R7 ;  /* 0x00000005ff157c19 */ /* 0x000fc60008011607 */
[----:B------:R-:W-:Y:S02]  /*93a0*/  IMAD.MOV.U32 R8, RZ, RZ, R19 ;  /* 0x000000ffff087224 */ /* 0x000fe400078e0013 */
[----:B------:R-:W-:Y:S01]  /*93b0*/  IMAD.MOV.U32 R7, RZ, RZ, R21 ;  /* 0x000000ffff077224 */ /* 0x000fe200078e0015 */
[----:B------:R-:W-:Y:S06]  /*93c0*/  @!P0 BRA `(.L_x_185) ;  /* 0x00000000002c8947 */ /* 0x000fec0003800000 */
        /* <DEDUP_REMOVED lines=9> */
[----:B------:R-:W-:-:S04]  /*9460*/  IMAD.WIDE.U32.X R6, R21, UR7, R6, P1 ;  /* 0x0000000715067c25 */ /* 0x000fc800088e0406 */
[----:B------:R-:W-:-:S07]  /*9470*/  IMAD.MOV.U32 R8, RZ, RZ, R6 ;  /* 0x000000ffff087224 */ /* 0x000fce00078e0006 */
.L_x_185:
[----:B------:R-:W-:Y:S01]  /*9480*/  ULDC UR5, c[0x0][0x648] ;  /* 0x0001920000057ab9 */ /* 0x000fe20000000800 */
[----:B------:R-:W-:Y:S01]  /*9490*/  LOP3.LUT R6, R22, UR17, RZ, 0xc0, !PT ;  /* 0x0000001116067c12 */ /* 0x000fe2000f8ec0ff */
[----:B------:R-:W-:Y:S01]  /*94a0*/  ULDC UR6, c[0x0][0x610] ;  /* 0x0001840000067ab9 */ /* 0x000fe20000000800 */
[----:B------:R-:W-:Y:S01]  /*94b0*/  SHF.R.U64 R7, R8, UR5, R7 ;  /* 0x0000000508077c19 */ /* 0x000fe20008001207 */
[----:B------:R-:W-:Y:S01]  /*94c0*/  ULDC UR5, c[0x0][0x638] ;  /* 0x00018e0000057ab9 */ /* 0x000fe20000000800 */
[----:B------:R-:W-:-:S03]  /*94d0*/  LOP3.LUT R20, R20, UR4, RZ, 0xc0, !PT ;  /* 0x0000000414147c12 */ /* 0x000fc6000f8ec0ff */
[----:B------:R-:W-:Y:S02]  /*94e0*/  IMAD.MOV R8, RZ, RZ, -R7 ;  /* 0x000000ffff087224 */ /* 0x000fe400078e0a07 */
[----:B------:R-:W-:Y:S02]  /*94f0*/  IMAD R7, R7, UR18, R6 ;  /* 0x0000001207077c24 */ /* 0x000fe4000f8e0206 */
[----:B------:R-:W-:Y:S01]  /*9500*/  IMAD R19, R8, UR5, R19 ;  /* 0x0000000508137c24 */ /* 0x000fe2000f8e0213 */
[----:B------:R-:W-:Y:S01]  /*9510*/  ULDC UR5, c[0x0][0x600] ;  /* 0x0001800000057ab9 */ /* 0x000fe20000000800 */
[----:B------:R-:W-:Y:S02]  /*9520*/  IMAD R18, R7, UR6, R18 ;  /* 0x0000000607127c24 */ /* 0x000fe4000f8e0212 */
[----:B------:R-:W-:Y:S02]  /*9530*/  IMAD R19, R19, UR5, R20 ;  /* 0x0000000513137c24 */ /* 0x000fe4000f8e0214 */
[----:B------:R-:W-:-:S03]  /*9540*/  IMAD.MOV.U32 R7, RZ, RZ, 0x1 ;  /* 0x00000001ff077424 */ /* 0x000fc600078e00ff */
[----:B------:R-:W-:Y:S02]  /*9550*/  SEL R6, R19, R18, !P3 ;  /* 0x0000001213067207 */ /* 0x000fe40005800000 */
[----:B------:R-:W-:-:S07]  /*9560*/  SEL R18, R18, R19, !P3 ;  /* 0x0000001312127207 */ /* 0x000fce0005800000 */
.L_x_183:
[----:B------:R-:W-:Y:S05]  /*9570*/  BSYNC B1 ;  /* 0x0000000000017941 */ /* 0x000fea0003800000 */
.L_x_182:
[----:B------:R-:W-:-:S13]  /*9580*/  LOP3.LUT P0, RZ, R7, 0xff, RZ, 0xc0, !PT ;  /* 0x000000ff07ff7812 */ /* 0x000fda000780c0ff */
[----:B------:R-:W-:Y:S05]  /*9590*/  @P0 BRA `(.L_x_186) ;  /* 0xfffffff400480947 */ /* 0x000fea000383ffff */
[----:B------:R-:W-:Y:S05]  /*95a0*/  BSYNC B0 ;  /* 0x0000000000007941 */ /* 0x000fea0003800000 */
.L_x_175:
[----:B------:R-:W-:-:S03]  /*95b0*/  UMOV UR5, 0xffffffff ;  /* 0xffffffff00057882 */ /* 0x000fc60000000000 */
[----:B------:R-:W-:Y:S05]  /*95c0*/  BRA.DIV UR5, `(.L_x_187) ;  /* 0x0000000205f87947 */ /* 0x000fea000b800000 */
[----:B------:R-:W-:-:S13]  /*95d0*/  ELECT P0, URZ, PT ;  /* 0x00000000003f782f */ /* 0x000fda0003800000 */
.L_x_200:
[----:B------:R-:W-:Y:S04]  /*95e0*/  BSSY B0, `(.L_x_188) ;  /* 0x0000022000007945 */ /* 0x000fe80003800000 */
[----:B------:R-:W-:Y:S05]  /*95f0*/  @!P0 BRA `(.L_x_189) ;  /* 0x0000000000808947 */ /* 0x000fea0003800000 */
[----:B------:R-:W-:-:S04]  /*9600*/  LOP3.LUT R4, R4, 0x2, RZ, 0xfc, !PT ;  /* 0x0000000204047812 */ /* 0x000fc800078efcff */
[----:B------:R-:W-:-:S13]  /*9610*/  ISETP.NE.AND P0, PT, R4, 0x3, PT ;  /* 0x000000030400780c */ /* 0x000fda0003f05270 */
[----:B------:R-:W-:Y:S05]  /*9620*/  @!P0 BRA `(.L_x_190) ;  /* 0x0000000000048947 */ /* 0x000fea0003800000 */
[----:B------:R-:W-:Y:S01]  /*9630*/  BPT.TRAP 0x1 ;  /* 0x000000040000795c */ /* 0x000fe20000300000 */
.L_x_190:
[----:B------:R-:W0:Y:S01]  /*9640*/  S2R R3, SR_CgaCtaId ;  /* 0x0000000000037919 */ /* 0x000e220000008800 */
[----:B------:R-:W-:-:S04]  /*9650*/  MOV R0, 0x400 ;  /* 0x0000040000007802 */ /* 0x000fc80000000f00 */
[----:B0-----:R-:W-:Y:S02]  /*9660*/  LEA R0, R3, R0, 0x18 ;  /* 0x0000000003007211 */ /* 0x001fe400078ec0ff */
[----:B------:R-:W-:-:S03]  /*9670*/  SHF.L.U32 R3, R5, 0x1f, RZ ;  /* 0x0000001f05037819 */ /* 0x000fc600000006ff */
[----:B------:R-:W-:-:S04]  /*9680*/  VIADD R0, R0, 0x18 ;  /* 0x0000001800007836 */ /* 0x000fc80000000000 */
[C---:B------:R-:W-:Y:S02]  /*9690*/  IMAD R4, R17.reuse, 0x8, R0 ;  /* 0x0000000811047824 */ /* 0x040fe400078e0200 */
[----:B------:R-:W-:Y:S02]  /*96a0*/  VIADD R17, R17, 0x1 ;  /* 0x0000000111117836 */ /* 0x000fe40000000000 */
[----:B------:R-:W0:Y:S03]  /*96b0*/  SYNCS.PHASECHK.TRANS64.TRYWAIT P0, [R4+URZ], R3 ;  /* 0x00000003040075a7 */ /* 0x000e26000800017f */
[----:B------:R-:W-:-:S04]  /*96c0*/  ISETP.NE.AND P1, PT, R17, 0x3, PT ;  /* 0x000000031100780c */ /* 0x000fc80003f25270 */
[----:B------:R-:W-:Y:S02]  /*96d0*/  SEL R2, RZ, 0x1, P1 ;  /* 0x00000001ff027807 */ /* 0x000fe40000800000 */
[----:B------:R-:W-:Y:S02]  /*96e0*/  SEL R17, R17, RZ, P1 ;  /* 0x000000ff11117207 */ /* 0x000fe40000800000 */
[----:B------:R-:W-:-:S03]  /*96f0*/  LOP3.LUT R7, R5, R2, RZ, 0x3c, !PT ;  /* 0x0000000205077212 */ /* 0x000fc600078e3cff */
[----:B------:R-:W-:Y:S01]  /*9700*/  IMAD R6, R17, 0x8, R0 ;  /* 0x0000000811067824 */ /* 0x000fe200078e0200 */
[----:B------:R-:W-:Y:S01]  /*9710*/  SHF.L.U32 R5, R7, 0x1f, RZ ;  /* 0x0000001f07057819 */ /* 0x000fe200000006ff */
[----:B0-----:R-:W-:Y:S06]  /*9720*/  @!P0 BRA `(.L_x_191) ;  /* 0x0000000000c08947 */ /* 0x001fec0003800000 */
.L_x_201:
[----:B------:R-:W1:Y:S01]  /*9730*/  SYNCS.PHASECHK.TRANS64.TRYWAIT P0, [R6+URZ], R5 ;  /* 0x00000005060075a7 */ /* 0x000e62000800017f */
[----:B------:R-:W-:-:S05]  /*9740*/  VIADD R2, R17, 0x1 ;  /* 0x0000000111027836 */ /* 0x000fca0000000000 */
[----:B------:R-:W-:-:S04]  /*9750*/  ISETP.NE.AND P1, PT, R2, 0x3, PT ;  /* 0x000000030200780c */ /* 0x000fc80003f25270 */
[----:B0-----:R-:W-:Y:S02]  /*9760*/  SEL R4, RZ, 0x1, P1 ;  /* 0x00000001ff047807 */ /* 0x001fe40000800000 */
[----:B------:R-:W-:Y:S02]  /*9770*/  SEL R3, R2, RZ, P1 ;  /* 0x000000ff02037207 */ /* 0x000fe40000800000 */
[----:B------:R-:W-:Y:S01]  /*9780*/  LOP3.LUT R4, R7, R4, RZ, 0x3c, !PT ;  /* 0x0000000407047212 */ /* 0x000fe200078e3cff */
[----:B-1----:R-:W-:Y:S06]  /*9790*/  @!P0 BRA `(.L_x_192) ;  /* 0x0000000000b88947 */ /* 0x002fec0003800000 */
.L_x_202:
[----:B------:R-:W-:Y:S01]  /*97a0*/  IMAD R3, R3, 0x8, R0 ;  /* 0x0000000803037824 */ /* 0x000fe200078e0200 */
[----:B------:R-:W-:-:S07]  /*97b0*/  SHF.L.U32 R0, R4, 0x1f, RZ ;  /* 0x0000001f04007819 */ /* 0x000fce00000006ff */
.L_x_193:
[----:B-1----:R1:W2:Y:S02]  /*97c0*/  SYNCS.PHASECHK.TRANS64.TRYWAIT P0, [R3+URZ], R0 ;  /* 0x00000000030075a7 */ /* 0x0022a4000800017f */
[----:B--2---:R-:W-:Y:S05]  /*97d0*/  @!P0 NANOSLEEP.SYNCS 0x989680 ;  /* 0x009896800000895d */ /* 0x004fea0003900000 */
[----:B------:R-:W2:Y:S02]  /*97e0*/  @!P0 SYNCS.PHASECHK.TRANS64 P0, [R3+URZ], R0 ;  /* 0x00000000030085a7 */ /* 0x000ea4000800007f */
[----:B--2---:R-:W-:Y:S05]  /*97f0*/  @!P0 BRA `(.L_x_193) ;  /* 0xfffffffc00f08947 */ /* 0x004fea000383ffff */
.L_x_189:
[----:B------:R-:W-:Y:S05]  /*9800*/  BSYNC B0 ;  /* 0x0000000000007941 */ /* 0x000fea0003800000 */
.L_x_188:
[----:B------:R-:W-:Y:S05]  /*9810*/  EXIT ;  /* 0x000000000000794d */ /* 0x000fea0003800000 */
.L_x_21:
[----:B-1----:R-:W-:-:S04]  /*9820*/  IMAD.U32 R13, RZ, RZ, UR6 ;  /* 0x00000006ff0d7e24 */ /* 0x002fc8000f8e00ff */
[----:B------:R1:W4:Y:S03]  /*9830*/  SYNCS.PHASECHK.TRANS64.TRYWAIT P0, [R13+URZ], R12 ;  /* 0x0000000c0d0075a7 */ /* 0x000326000800017f */
[----:B----4-:R-:W-:Y:S05]  /*9840*/  @!P0 NANOSLEEP.SYNCS 0x989680 ;  /* 0x009896800000895d */ /* 0x010fea0003900000 */
[----:B------:R-:W4:Y:S02]  /*9850*/  @!P0 SYNCS.PHASECHK.TRANS64 P0, [R13+URZ], R12 ;  /* 0x0000000c0d0085a7 */ /* 0x000f24000800007f */
[----:B----4-:R-:W-:Y:S05]  /*9860*/  @!P0 BRA `(.L_x_21) ;  /* 0xfffffffc00ec8947 */ /* 0x010fea000383ffff */
[----:B------:R-:W-:Y:S05]  /*9870*/  BRA `(.L_x_20) ;  /* 0xffffff7c00d87947 */ /* 0x000fea000383ffff */
.L_x_27:
[----:B-1----:R-:W-:-:S04]  /*9880*/  IMAD.U32 R15, RZ, RZ, UR13 ;  /* 0x0000000dff0f7e24 */ /* 0x002fc8000f8e00ff */
[----:B------:R1:W4:Y:S03]  /*9890*/  SYNCS.PHASECHK.TRANS64.TRYWAIT P0, [R15+URZ], R14 ;  /* 0x0000000e0f0075a7 */ /* 0x000326000800017f */
[----:B----4-:R-:W-:Y:S05]  /*98a0*/  @!P0 NANOSLEEP.SYNCS 0x989680 ;  /* 0x009896800000895d */ /* 0x010fea0003900000 */
[----:B------:R-:W4:Y:S02]  /*98b0*/  @!P0 SYNCS.PHASECHK.TRANS64 P0, [R15+URZ], R14 ;  /* 0x0000000e0f0085a7 */ /* 0x000f24000800007f */
[----:B----4-:R-:W-:Y:S05]  /*98c0*/  @!P0 BRA `(.L_x_27) ;  /* 0xfffffffc00ec8947 */ /* 0x010fea000383ffff */
[----:B------:R-:W-:Y:S05]  /*98d0*/  BRA `(.L_x_26) ;  /* 0xffffff88008c7947 */ /* 0x000fea000383ffff */
.L_x_176:
[----:B------:R-:W-:Y:S01]  /*98e0*/  BSSY B1, `(.L_x_194) ;  /* 0x0000006000017945 */ /* 0x000fe20003800000 */
[----:B------:R-:W-:-:S07]  /*98f0*/  IMAD.MOV.U32 R7, RZ, RZ, -0x1 ;  /* 0xffffffffff077424 */ /* 0x000fce00078e00ff */
[----:B------:R-:W-:Y:S05]  /*9900*/  WARPSYNC.COLLECTIVE R7, `(.L_x_195) ;  /* 0x00000000070c7348 */ /* 0x000fea0003c00000 */
[----:B------:R-:W-:Y:S02]  /*9910*/  ELECT P0, UR62, PT ;  /* 0x00000000003e782f */ /* 0x000fe40003800000 */
[----:B------:R-:W-:Y:S01]  /*9920*/  MOV R7, UR62 ;  /* 0x0000003e00077c02 */ /* 0x000fe20008000f00 */
[----:B------:R-:W-:Y:S10]  /*9930*/  ENDCOLLECTIVE ;  /* 0x000000000000791b */ /* 0x000ff40003800000 */
.L_x_195:
[----:B------:R-:W-:Y:S05]  /*9940*/  BSYNC B1 ;  /* 0x0000000000017941 */ /* 0x000fea0003800000 */
.L_x_194:
[----:B------:R-:W-:Y:S05]  /*9950*/  BRA `(.L_x_196) ;  /* 0xfffffff000647947 */ /* 0x000fea000383ffff */
.L_x_179:
[----:B0-----:R0:W1:Y:S02]  /*9960*/  SYNCS.PHASECHK.TRANS64.TRYWAIT P0, [R21+URZ+0x18], R8 ;  /* 0x00001808150075a7 */ /* 0x001064000800017f */
[----:B-1----:R-:W-:Y:S05]  /*9970*/  @!P0 NANOSLEEP.SYNCS 0x989680 ;  /* 0x009896800000895d */ /* 0x002fea0003900000 */
[----:B------:R-:W1:Y:S02]  /*9980*/  @!P0 SYNCS.PHASECHK.TRANS64 P0, [R21+URZ+0x18], R8 ;  /* 0x00001808150085a7 */ /* 0x000e64000800007f */
[----:B-1----:R-:W-:Y:S05]  /*9990*/  @!P0 BRA `(.L_x_179) ;  /* 0xfffffffc00f08947 */ /* 0x002fea000383ffff */
[----:B------:R-:W-:Y:S05]  /*99a0*/  BRA `(.L_x_197) ;  /* 0xfffffff0009c7947 */ /* 0x000fea000383ffff */
.L_x_187:
[----:B------:R-:W-:Y:S01]  /*99b0*/  BSSY B0, `(.L_x_198) ;  /* 0x0000006000007945 */ /* 0x000fe20003800000 */
[----:B------:R-:W-:-:S07]  /*99c0*/  IMAD.MOV.U32 R7, RZ, RZ, -0x1 ;  /* 0xffffffffff077424 */ /* 0x000fce00078e00ff */
[----:B------:R-:W-:Y:S05]  /*99d0*/  WARPSYNC.COLLECTIVE R7, `(.L_x_199) ;  /* 0x00000000070c7348 */ /* 0x000fea0003c00000 */
[----:B------:R-:W-:Y:S02]  /*99e0*/  ELECT P0, UR62, PT ;  /* 0x00000000003e782f */ /* 0x000fe40003800000 */
[----:B------:R-:W-:Y:S01]  /*99f0*/  MOV R7, UR62 ;  /* 0x0000003e00077c02 */ /* 0x000fe20008000f00 */
[----:B------:R-:W-:Y:S10]  /*9a00*/  ENDCOLLECTIVE ;  /* 0x000000000000791b */ /* 0x000ff40003800000 */
.L_x_199:
[----:B------:R-:W-:Y:S05]  /*9a10*/  BSYNC B0 ;  /* 0x0000000000007941 */ /* 0x000fea0003800000 */
.L_x_198:
[----:B------:R-:W-:Y:S05]  /*9a20*/  BRA `(.L_x_200) ;  /* 0xfffffff800ec7947 */ /* 0x000fea000383ffff */
.L_x_191:
[----:B0-----:R0:W1:Y:S02]  /*9a30*/  SYNCS.PHASECHK.TRANS64.TRYWAIT P0, [R4+URZ], R3 ;  /* 0x00000003040075a7 */ /* 0x001064000800017f */
[----:B-1----:R-:W-:Y:S05]  /*9a40*/  @!P0 NANOSLEEP.SYNCS 0x989680 ;  /* 0x009896800000895d */ /* 0x002fea0003900000 */
[----:B------:R-:W1:Y:S02]  /*9a50*/  @!P0 SYNCS.PHASECHK.TRANS64 P0, [R4+URZ], R3 ;  /* 0x00000003040085a7 */ /* 0x000e64000800007f */
[----:B-1----:R-:W-:Y:S05]  /*9a60*/  @!P0 BRA `(.L_x_191) ;  /* 0xfffffffc00f08947 */ /* 0x002fea000383ffff */
[----:B------:R-:W-:Y:S05]  /*9a70*/  BRA `(.L_x_201) ;  /* 0xfffffffc002c7947 */ /* 0x000fea000383ffff */
.L_x_192:
[----:B0-----:R0:W1:Y:S02]  /*9a80*/  SYNCS.PHASECHK.TRANS64.TRYWAIT P0, [R6+URZ], R5 ;  /* 0x00000005060075a7 */ /* 0x001064000800017f */
[----:B-1----:R-:W-:Y:S05]  /*9a90*/  @!P0 NANOSLEEP.SYNCS 0x989680 ;  /* 0x009896800000895d */ /* 0x002fea0003900000 */
[----:B------:R-:W1:Y:S02]  /*9aa0*/  @!P0 SYNCS.PHASECHK.TRANS64 P0, [R6+URZ], R5 ;  /* 0x00000005060085a7 */ /* 0x000e64000800007f */
[----:B-1----:R-:W-:Y:S05]  /*9ab0*/  @!P0 BRA `(.L_x_192) ;  /* 0xfffffffc00f08947 */ /* 0x002fea000383ffff */
[----:B------:R-:W-:Y:S05]  /*9ac0*/  BRA `(.L_x_202) ;  /* 0xfffffffc00347947 */ /* 0x000fea000383ffff */
.L_x_203:
[----:B------:R-:W-:-:S00]  /*9ad0*/  BRA `(.L_x_203) ;  /* 0xfffffffc00fc7947 */ /* 0x000fc0000383ffff */
[----:B------:R-:W-:-:S00]  /*9ae0*/  NOP ;  /* 0x0000000000007918 */ /* 0x000fc00000000000 */
        /* <DEDUP_REMOVED lines=9> */
.L_x_204:


//--------------------- .nv.shared._ZN7cutlass13device_kernelINS_4gemm6kernel13GemmUniversalIN4cute5tupleIJiiiiEEENS1_10collective13CollectiveMmaINS1_37MainloopSm90TmaGmmaWarpSpecializedFP8ILi3ENS5_IJNS4_1CILi2EEENSA_ILi1EEESC_EEENS1_35KernelTmaWarpSpecializedCooperativeEEENS5_IJNSA_ILi256EEENSA_ILi64EEENSA_ILi128EEEEEENS_12float_e4m3_tENS5_IJlSC_lEEESK_SL_NS4_8TiledMMAINS4_8MMA_AtomIJNS4_4SM904GMMA30MMA_64x64x32_F32E4M3E4M3_SS_TNILNSP_7ScaleInE1ELSR_1EEEEEENS4_6LayoutISD_NS5_IJSC_NSA_ILi0EEESV_EEEEENS5_IJNS4_10UnderscoreESY_SY_EEEEENS4_13SM90_TMA_LOADENS4_14ComposedLayoutINS4_7SwizzleILi3ELi4ELi3EEENS4_18smem_ptr_flag_bitsILi8EEENSU_INS5_IJNSA_ILi8EEESI_EEENS5_IJSI_SC_EEEEEEEvNS4_8identityENS4_23SM90_TMA_LOAD_MULTICASTES1B_vS1C_EENS_8epilogue10collective6detail29Sm90TmaWarpSpecializedAdapterINS1G_15DefaultEpilogueISK_SL_SL_NS1F_6thread17LinearCombinationISK_Li1EffLNS1K_9ScaleType4KindE0ELNS_15FloatRoundStyleE2ESK_EENS1_15EpilogueDefaultEEEEEvvEEEEvNT_6ParamsE --------------------------
	.section	.nv.shared._ZN7cutlass13device_kernelINS_4gemm6kernel13GemmUniversalIN4cute5tupleIJiiiiEEENS1_10collective13CollectiveMmaINS1_37MainloopSm90TmaGmmaWarpSpecializedFP8ILi3ENS5_IJNS4_1CILi2EEENSA_ILi1EEESC_EEENS1_35KernelTmaWarpSpecializedCooperativeEEENS5_IJNSA_ILi256EEENSA_ILi64EEENSA_ILi128EEEEEENS_12float_e4m3_tENS5_IJlSC_lEEESK_SL_NS4_8TiledMMAINS4_8MMA_AtomIJNS4_4SM904GMMA30MMA_64x64x32_F32E4M3E4M3_SS_TNILNSP_7ScaleInE1ELSR_1EEEEEENS4_6LayoutISD_NS5_IJSC_NSA_ILi0EEESV_EEEEENS5_IJNS4_10UnderscoreESY_SY_EEEEENS4_13SM90_TMA_LOADENS4_14ComposedLayoutINS4_7SwizzleILi3ELi4ELi3EEENS4_18smem_ptr_flag_bitsILi8EEENSU_INS5_IJNSA_ILi8EEESI_EEENS5_IJSI_SC_EEEEEEEvNS4_8identityENS4_23SM90_TMA_LOAD_MULTICASTES1B_vS1C_EENS_8epilogue10collective6detail29Sm90TmaWarpSpecializedAdapterINS1G_15DefaultEpilogueISK_SL_SL_NS1F_6thread17LinearCombinationISK_Li1EffLNS1K_9ScaleType4KindE0ELNS_15FloatRoundStyleE2ESK_EENS1_15EpilogueDefaultEEEEEvvEEEEvNT_6ParamsE,"aw",@nobits
	.sectionflags	@""
	.align	16
	.zero		1024


//--------------------- .nv.shared.reserved.0     --------------------------
	.section	.nv.shared.reserved.0,"aw",@nobits
	.weak		__nv_reservedSMEM_offset_0_alias
	.size		__nv_reservedSMEM_offset_0_alias, 0, 0
	.other		__nv_reservedSMEM_offset_0_alias,@"STO_CUDA_RESERVED_SHARED STV_DEFAULT"
__nv_reservedSMEM_offset_0_alias:
	.zero		0


//--------------------- .nv.global                --------------------------
	.section	.nv.global,"aw",@nobits
.nv.global:
	.type		_ZN39_INTERNAL_ba0c44f0_4_k_cu_930dc28c_51694cute1_E,@object
	.size		_ZN39_INTERNAL_ba0c44f0_4_k_cu_930dc28c_51694cute1_E,(_ZN39_INTERNAL_ba0c44f0_4_k_cu_930dc28c_51694cuda3std3__45__cpo6cbeginE - _ZN39_INTERNAL_ba0c44f0_4_k_cu_930dc28c_51694cute1_E)
_ZN39_INTERNAL_ba0c44f0_4_k_cu_930dc28c_51694cute1_E:
	.zero		1
	.type		_ZN39_INTERNAL_ba0c44f0_4_k_cu_930dc28c_51694cuda3std3__45__cpo6cbeginE,@object
	.size		_ZN39_INTERNAL_ba0c44f0_4_k_cu_930dc28c_51694cuda3std3__45__cpo6cbeginE,(_ZN39_INTERNAL_ba0c44f0_4_k_cu_930dc28c_51694cuda3std3__48in_placeE - _ZN39_INTERNAL_ba0c44f0_4_k_cu_930dc28c_51694cuda3std3__45__cpo6cbeginE)
_ZN39_INTERNAL_ba0c44f0_4_k_cu_930dc28c_51694cuda3std3__45__cpo6cbeginE:
	.zero		1
	.type		_ZN39_INTERNAL_ba0c44f0_4_k_cu_930dc28c_51694cuda3std3__48in_placeE,@object
	.size		_ZN39_INTERNAL_ba0c44f0_4_k_cu_930dc28c_51694cuda3std3__48in_placeE,(_ZN39_INTERNAL_ba0c44f0_4_k_cu_930dc28c_51694cuda3std6ranges3__45__cpo9iter_moveE - _ZN39_INTERNAL_ba0c44f0_4_k_cu_930dc28c_51694cuda3std3__48in_placeE)
_ZN39_INTERNAL_ba0c44f0_4_k_cu_930dc28c_51694cuda3std3__48in_placeE:
	.zero		1
	.type		_ZN39_INTERNAL_ba0c44f0_4_k_cu_930dc28c_51694cuda3std6ranges3__45__cpo9iter_moveE,@object
	.size		_ZN39_INTERNAL_ba0c44f0_4_k_cu_930dc28c_51694cuda3std6ranges3__45__cpo9iter_moveE,(_ZN39_INTERNAL_ba0c44f0_4_k_cu_930dc28c_51694cuda3std3__45__cpo5beginE - _ZN39_INTERNAL_ba0c44f0_4_k_cu_930dc28c_51694cuda3std6ranges3__45__cpo9iter_moveE)
_ZN39_INTERNAL_ba0c44f0_4_k_cu_930dc28c_51694cuda3std6ranges3__45__cpo9iter_moveE:
	.zero		1
	.type		_ZN39_INTERNAL_ba0c44f0_4_k_cu_930dc28c_51694cuda3std3__45__cpo5beginE,@object
	.size		_ZN39_INTERNAL_ba0c44f0_4_k_cu_930dc28c_51694cuda3std3__45__cpo5beginE,(_ZN39_INTERNAL_ba0c44f0_4_k_cu_930dc28c_51694cuda3std3__441_GLOBAL__N__ba0c44f0_4_k_cu_930dc28c_51696ignoreE - _ZN39_INTERNAL_ba0c44f0_4_k_cu_930dc28c_51694cuda3std3__45__cpo5beginE)
_ZN39_INTERNAL_ba0c44f0_4_k_cu_930dc28c_51694cuda3std3__45__cpo5beginE:
	.zero		1
	.type		_ZN39_INTERNAL_ba0c44f0_4_k_cu_930dc28c_51694cuda3std3__441_GLOBAL__N__ba0c44f0_4_k_cu_930dc28c_51696ignoreE,@object
	.size		_ZN39_INTERNAL_ba0c44f0_4_k_cu_930dc28c_51694cuda3std3__441_GLOBAL__N__ba0c44f0_4_k_cu_930dc28c_51696ignoreE,(_ZN39_INTERNAL_ba0c44f0_4_k_cu_930dc28c_51694cute7productE - _ZN39_INTERNAL_ba0c44f0_4_k_cu_930dc28c_51694cuda3std3__441_GLOBAL__N__ba0c44f0_4_k_cu_930dc28c_51696ignoreE)
_ZN39_INTERNAL_ba0c44f0_4_k_cu_930dc28c_51694cuda3std3__441_GLOBAL__N__ba0c44f0_4_k_cu_930dc28c_51696ignoreE:
	.zero		1
	.type		_ZN39_INTERNAL_ba0c44f0_4_k_cu_930dc28c_51694cute7productE,@object
	.size		_ZN39_INTERNAL_ba0c44f0_4_k_cu_930dc28c_51694cute7productE,(_ZN39_INTERNAL_ba0c44f0_4_k_cu_930dc28c_51694cuda3std3__45__cpo3endE - _ZN39_INTERNAL_ba0c44f0_4_k_cu_930dc28c_51694cute7productE)
_ZN39_INTERNAL_ba0c44f0_4_k_cu_930dc28c_51694cute7productE:
	.zero		1
	.type		_ZN39_INTERNAL_ba0c44f0_4_k_cu_930dc28c_51694cuda3std3__45__cpo3endE,@object
	.size		_ZN39_INTERNAL_ba0c44f0_4_k_cu_930dc28c_51694cuda3std3__45__cpo3endE,(_ZN39_INTERNAL_ba0c44f0_4_k_cu_930dc28c_51694cuda3std3__419piecewise_constructE - _ZN39_INTERNAL_ba0c44f0_4_k_cu_930dc28c_51694cuda3std3__45__cpo3endE)
_ZN39_INTERNAL_ba0c44f0_4_k_cu_930dc28c_51694cuda3std3__45__cpo3endE:
	.zero		1
	.type		_ZN39_INTERNAL_ba0c44f0_4_k_cu_930dc28c_51694cuda3std3__419piecewise_constructE,@object
	.size		_ZN39_INTERNAL_ba0c44f0_4_k_cu_930dc28c_51694cuda3std3__419piecewise_constructE,(_ZN39_INTERNAL_ba0c44f0_4_k_cu_930dc28c_51694cuda3std3__45__cpo4cendE - _ZN39_INTERNAL_ba0c44f0_4_k_cu_930dc28c_51694cuda3std3__419piecewise_constructE)
_ZN39_INTERNAL_ba0c44f0_4_k_cu_930dc28c_51694cuda3std3__419piecewise_constructE:
	.zero		1
	.type		_ZN39_INTERNAL_ba0c44f0_4_k_cu_930dc28c_51694cuda3std3__45__cpo4cendE,@object
	.size		_ZN39_INTERNAL_ba0c44f0_4_k_cu_930dc28c_51694cuda3std3__45__cpo4cendE,(_ZN39_INTERNAL_ba0c44f0_4_k_cu_930dc28c_51694cuda3std6ranges3__45__cpo4swapE - _ZN39_INTERNAL_ba0c44f0_4_k_cu_930dc28c_51694cuda3std3__45__cpo4cendE)
_ZN39_INTERNAL_ba0c44f0_4_k_cu_930dc28c_51694cuda3std3__45__cpo4cendE:
	.zero		1
	.type		_ZN39_INTERNAL_ba0c44f0_4_k_cu_930dc28c_51694cuda3std6ranges3__45__cpo4swapE,@object
	.size		_ZN39_INTERNAL_ba0c44f0_4_k_cu_930dc28c_51694cuda3std6ranges3__45__cpo4swapE,(.L_7 - _ZN39_INTERNAL_ba0c44f0_4_k_cu_930dc28c_51694cuda3std6ranges3__45__cpo4swapE)
_ZN39_INTERNAL_ba0c44f0_4_k_cu_930dc28c_51694cuda3std6ranges3__45__cpo4swapE:
	.zero		1
.L_7:


//--------------------- .nv.constant0._ZN7cutlass13device_kernelINS_4gemm6kernel13GemmUniversalIN4cute5tupleIJiiiiEEENS1_10collective13CollectiveMmaINS1_37MainloopSm90TmaGmmaWarpSpecializedFP8ILi3ENS5_IJNS4_1CILi2EEENSA_ILi1EEESC_EEENS1_35KernelTmaWarpSpecializedCooperativeEEENS5_IJNSA_ILi256EEENSA_ILi64EEENSA_ILi128EEEEEENS_12float_e4m3_tENS5_IJlSC_lEEESK_SL_NS4_8TiledMMAINS4_8MMA_AtomIJNS4_4SM904GMMA30MMA_64x64x32_F32E4M3E4M3_SS_TNILNSP_7ScaleInE1ELSR_1EEEEEENS4_6LayoutISD_NS5_IJSC_NSA_ILi0EEESV_EEEEENS5_IJNS4_10UnderscoreESY_SY_EEEEENS4_13SM90_TMA_LOADENS4_14ComposedLayoutINS4_7SwizzleILi3ELi4ELi3EEENS4_18smem_ptr_flag_bitsILi8EEENSU_INS5_IJNSA_ILi8EEESI_EEENS5_IJSI_SC_EEEEEEEvNS4_8identityENS4_23SM90_TMA_LOAD_MULTICASTES1B_vS1C_EENS_8epilogue10collective6detail29Sm90TmaWarpSpecializedAdapterINS1G_15DefaultEpilogueISK_SL_SL_NS1F_6thread17LinearCombinationISK_Li1EffLNS1K_9ScaleType4KindE0ELNS_15FloatRoundStyleE2ESK_EENS1_15EpilogueDefaultEEEEEvvEEEEvNT_6ParamsE --------------------------
	.section	.nv.constant0._ZN7cutlass13device_kernelINS_4gemm6kernel13GemmUniversalIN4cute5tupleIJiiiiEEENS1_10collective13CollectiveMmaINS1_37MainloopSm90TmaGmmaWarpSpecializedFP8ILi3ENS5_IJNS4_1CILi2EEENSA_ILi1EEESC_EEENS1_35KernelTmaWarpSpecializedCooperativeEEENS5_IJNSA_ILi256EEENSA_ILi64EEENSA_ILi128EEEEEENS_12float_e4m3_tENS5_IJlSC_lEEESK_SL_NS4_8TiledMMAINS4_8MMA_AtomIJNS4_4SM904GMMA30MMA_64x64x32_F32E4M3E4M3_SS_TNILNSP_7ScaleInE1ELSR_1EEEEEENS4_6LayoutISD_NS5_IJSC_NSA_ILi0EEESV_EEEEENS5_IJNS4_10UnderscoreESY_SY_EEEEENS4_13SM90_TMA_LOADENS4_14ComposedLayoutINS4_7SwizzleILi3ELi4ELi3EEENS4_18smem_ptr_flag_bitsILi8EEENSU_INS5_IJNSA_ILi8EEESI_EEENS5_IJSI_SC_EEEEEEEvNS4_8identityENS4_23SM90_TMA_LOAD_MULTICASTES1B_vS1C_EENS_8epilogue10collective6detail29Sm90TmaWarpSpecializedAdapterINS1G_15DefaultEpilogueISK_SL_SL_NS1F_6thread17LinearCombinationISK_Li1EffLNS1K_9ScaleType4KindE0ELNS_15FloatRoundStyleE2ESK_EENS1_15EpilogueDefaultEEEEEvvEEEEvNT_6ParamsE,"a",@progbits
	.sectionflags	@""
	.align	4
.nv.constant0._ZN7cutlass13device_kernelINS_4gemm6kernel13GemmUniversalIN4cute5tupleIJiiiiEEENS1_10collective13CollectiveMmaINS1_37MainloopSm90TmaGmmaWarpSpecializedFP8ILi3ENS5_IJNS4_1CILi2EEENSA_ILi1EEESC_EEENS1_35KernelTmaWarpSpecializedCooperativeEEENS5_IJNSA_ILi256EEENSA_ILi64EEENSA_ILi128EEEEEENS_12float_e4m3_tENS5_IJlSC_lEEESK_SL_NS4_8TiledMMAINS4_8MMA_AtomIJNS4_4SM904GMMA30MMA_64x64x32_F32E4M3E4M3_SS_TNILNSP_7ScaleInE1ELSR_1EEEEEENS4_6LayoutISD_NS5_IJSC_NSA_ILi0EEESV_EEEEENS5_IJNS4_10UnderscoreESY_SY_EEEEENS4_13SM90_TMA_LOADENS4_14ComposedLayoutINS4_7SwizzleILi3ELi4ELi3EEENS4_18smem_ptr_flag_bitsILi8EEENSU_INS5_IJNSA_ILi8EEESI_EEENS5_IJSI_SC_EEEEEEEvNS4_8identityENS4_23SM90_TMA_LOAD_MULTICASTES1B_vS1C_EENS_8epilogue10collective6detail29Sm90TmaWarpSpecializedAdapterINS1G_15DefaultEpilogueISK_SL_SL_NS1F_6thread17LinearCombinationISK_Li1EffLNS1K_9ScaleType4KindE0ELNS_15FloatRoundStyleE2ESK_EENS1_15EpilogueDefaultEEEEEvvEEEEvNT_6ParamsE:
	.zero		1664


//--------------------- SYMBOLS --------------------------

	.type		.nv.reservedSmem.offset0,@object
	.size		.nv.reservedSmem.offset0,0x4
